//
// Generated by NVIDIA NVVM Compiler
//
// Compiler Build ID: CL-36424714
// Cuda compilation tools, release 13.0, V13.0.88
// Based on NVVM 20.0.0
//

.version 9.0
.target sm_100
.address_size 64

	// .globl	_Z18dgemm_kernel_naiveiiiPfiS_iS_i
.extern .shared .align 16 .b8 cache[];
.extern .shared .align 16 .b8 cacheB[];

.visible .entry _Z18dgemm_kernel_naiveiiiPfiS_iS_i(
	.param .u32 _Z18dgemm_kernel_naiveiiiPfiS_iS_i_param_0,
	.param .u32 _Z18dgemm_kernel_naiveiiiPfiS_iS_i_param_1,
	.param .u32 _Z18dgemm_kernel_naiveiiiPfiS_iS_i_param_2,
	.param .u64 .ptr .align 1 _Z18dgemm_kernel_naiveiiiPfiS_iS_i_param_3,
	.param .u32 _Z18dgemm_kernel_naiveiiiPfiS_iS_i_param_4,
	.param .u64 .ptr .align 1 _Z18dgemm_kernel_naiveiiiPfiS_iS_i_param_5,
	.param .u32 _Z18dgemm_kernel_naiveiiiPfiS_iS_i_param_6,
	.param .u64 .ptr .align 1 _Z18dgemm_kernel_naiveiiiPfiS_iS_i_param_7,
	.param .u32 _Z18dgemm_kernel_naiveiiiPfiS_iS_i_param_8
)
{
	.reg .pred 	%p<13>;
	.reg .b32 	%r<60>;
	.reg .b32 	%f<7>;
	.reg .b64 	%rd<81>;

	ld.param.u32 	%r18, [_Z18dgemm_kernel_naiveiiiPfiS_iS_i_param_1];
	ld.param.u32 	%r19, [_Z18dgemm_kernel_naiveiiiPfiS_iS_i_param_2];
	ld.param.u64 	%rd8, [_Z18dgemm_kernel_naiveiiiPfiS_iS_i_param_3];
	ld.param.u32 	%r20, [_Z18dgemm_kernel_naiveiiiPfiS_iS_i_param_4];
	ld.param.u64 	%rd9, [_Z18dgemm_kernel_naiveiiiPfiS_iS_i_param_5];
	ld.param.u32 	%r21, [_Z18dgemm_kernel_naiveiiiPfiS_iS_i_param_6];
	ld.param.u64 	%rd10, [_Z18dgemm_kernel_naiveiiiPfiS_iS_i_param_7];
	ld.param.u32 	%r22, [_Z18dgemm_kernel_naiveiiiPfiS_iS_i_param_8];
	cvta.to.global.u64 	%rd1, %rd10;
	mov.u32 	%r23, %ctaid.x;
	mov.u32 	%r24, %ntid.x;
	mov.u32 	%r25, %tid.x;
	mad.lo.s32 	%r26, %r23, %r24, %r25;
	cvt.s64.s32 	%rd2, %r26;
	setp.lt.s32 	%p1, %r18, 1;
	@%p1 bra 	$L__BB0_17;
	setp.lt.s32 	%p2, %r19, 1;
	@%p2 bra 	$L__BB0_6;
	neg.s32 	%r1, %r19;
	cvta.to.global.u64 	%rd3, %rd8;
	cvta.to.global.u64 	%rd4, %rd9;
	mov.b32 	%r53, 0;
$L__BB0_3:
	mul.lo.s32 	%r51, %r53, %r21;
	mul.wide.s32 	%rd71, %r51, 4;
	add.s64 	%rd80, %rd4, %rd71;
	mov.f32 	%f6, 0f00000000;
	mov.b32 	%r54, 0;
	mov.u32 	%r55, %r1;
$L__BB0_4:
	.pragma "nounroll";
	cvt.s64.s32 	%rd72, %r54;
	add.s64 	%rd73, %rd2, %rd72;
	shl.b64 	%rd74, %rd73, 2;
	add.s64 	%rd75, %rd3, %rd74;
	ld.global.f32 	%f4, [%rd75];
	ld.global.f32 	%f5, [%rd80];
	fma.rn.f32 	%f6, %f4, %f5, %f6;
	add.s32 	%r55, %r55, 1;
	setp.ne.s32 	%p11, %r55, 0;
	add.s64 	%rd80, %rd80, 4;
	add.s32 	%r54, %r54, %r20;
	@%p11 bra 	$L__BB0_4;
	mul.lo.s32 	%r52, %r53, %r22;
	cvt.s64.s32 	%rd76, %r52;
	add.s64 	%rd77, %rd76, %rd2;
	shl.b64 	%rd78, %rd77, 2;
	add.s64 	%rd79, %rd1, %rd78;
	st.global.f32 	[%rd79], %f6;
	add.s32 	%r53, %r53, 1;
	setp.eq.s32 	%p12, %r53, %r18;
	@%p12 bra 	$L__BB0_17;
	bra.uni 	$L__BB0_3;
$L__BB0_6:
	and.b32  	%r8, %r18, 7;
	setp.lt.u32 	%p3, %r18, 8;
	mov.b32 	%r58, 0;
	@%p3 bra 	$L__BB0_9;
	and.b32  	%r58, %r18, 2147483640;
	mov.b32 	%r56, 0;
$L__BB0_8:
	.pragma "nounroll";
	mul.lo.s32 	%r29, %r56, %r22;
	cvt.s64.s32 	%rd11, %r29;
	add.s64 	%rd12, %rd11, %rd2;
	shl.b64 	%rd13, %rd12, 2;
	add.s64 	%rd14, %rd1, %rd13;
	mov.b32 	%r30, 0;
	st.global.u32 	[%rd14], %r30;
	add.s32 	%r31, %r29, %r22;
	cvt.s64.s32 	%rd15, %r31;
	add.s64 	%rd16, %rd15, %rd2;
	shl.b64 	%rd17, %rd16, 2;
	add.s64 	%rd18, %rd1, %rd17;
	st.global.u32 	[%rd18], %r30;
	add.s32 	%r32, %r31, %r22;
	cvt.s64.s32 	%rd19, %r32;
	add.s64 	%rd20, %rd19, %rd2;
	shl.b64 	%rd21, %rd20, 2;
	add.s64 	%rd22, %rd1, %rd21;
	st.global.u32 	[%rd22], %r30;
	add.s32 	%r33, %r32, %r22;
	cvt.s64.s32 	%rd23, %r33;
	add.s64 	%rd24, %rd23, %rd2;
	shl.b64 	%rd25, %rd24, 2;
	add.s64 	%rd26, %rd1, %rd25;
	st.global.u32 	[%rd26], %r30;
	add.s32 	%r34, %r33, %r22;
	cvt.s64.s32 	%rd27, %r34;
	add.s64 	%rd28, %rd27, %rd2;
	shl.b64 	%rd29, %rd28, 2;
	add.s64 	%rd30, %rd1, %rd29;
	st.global.u32 	[%rd30], %r30;
	add.s32 	%r35, %r34, %r22;
	cvt.s64.s32 	%rd31, %r35;
	add.s64 	%rd32, %rd31, %rd2;
	shl.b64 	%rd33, %rd32, 2;
	add.s64 	%rd34, %rd1, %rd33;
	st.global.u32 	[%rd34], %r30;
	add.s32 	%r36, %r35, %r22;
	cvt.s64.s32 	%rd35, %r36;
	add.s64 	%rd36, %rd35, %rd2;
	shl.b64 	%rd37, %rd36, 2;
	add.s64 	%rd38, %rd1, %rd37;
	st.global.u32 	[%rd38], %r30;
	add.s32 	%r37, %r36, %r22;
	cvt.s64.s32 	%rd39, %r37;
	add.s64 	%rd40, %rd39, %rd2;
	shl.b64 	%rd41, %rd40, 2;
	add.s64 	%rd42, %rd1, %rd41;
	st.global.u32 	[%rd42], %r30;
	add.s32 	%r56, %r56, 8;
	setp.ne.s32 	%p4, %r56, %r58;
	@%p4 bra 	$L__BB0_8;
$L__BB0_9:
	setp.eq.s32 	%p5, %r8, 0;
	@%p5 bra 	$L__BB0_17;
	and.b32  	%r13, %r18, 3;
	setp.lt.u32 	%p6, %r8, 4;
	@%p6 bra 	$L__BB0_12;
	mul.lo.s32 	%r38, %r58, %r22;
	cvt.s64.s32 	%rd43, %r38;
	add.s64 	%rd44, %rd43, %rd2;
	shl.b64 	%rd45, %rd44, 2;
	add.s64 	%rd46, %rd1, %rd45;
	mov.b32 	%r39, 0;
	st.global.u32 	[%rd46], %r39;
	add.s32 	%r40, %r38, %r22;
	cvt.s64.s32 	%rd47, %r40;
	add.s64 	%rd48, %rd47, %rd2;
	shl.b64 	%rd49, %rd48, 2;
	add.s64 	%rd50, %rd1, %rd49;
	st.global.u32 	[%rd50], %r39;
	add.s32 	%r41, %r40, %r22;
	cvt.s64.s32 	%rd51, %r41;
	add.s64 	%rd52, %rd51, %rd2;
	shl.b64 	%rd53, %rd52, 2;
	add.s64 	%rd54, %rd1, %rd53;
	st.global.u32 	[%rd54], %r39;
	add.s32 	%r42, %r41, %r22;
	cvt.s64.s32 	%rd55, %r42;
	add.s64 	%rd56, %rd55, %rd2;
	shl.b64 	%rd57, %rd56, 2;
	add.s64 	%rd58, %rd1, %rd57;
	st.global.u32 	[%rd58], %r39;
	add.s32 	%r58, %r58, 4;
$L__BB0_12:
	setp.eq.s32 	%p7, %r13, 0;
	@%p7 bra 	$L__BB0_17;
	setp.eq.s32 	%p8, %r13, 1;
	@%p8 bra 	$L__BB0_15;
	mul.lo.s32 	%r43, %r58, %r22;
	cvt.s64.s32 	%rd59, %r43;
	add.s64 	%rd60, %rd59, %rd2;
	shl.b64 	%rd61, %rd60, 2;
	add.s64 	%rd62, %rd1, %rd61;
	mov.b32 	%r44, 0;
	st.global.u32 	[%rd62], %r44;
	add.s32 	%r45, %r43, %r22;
	cvt.s64.s32 	%rd63, %r45;
	add.s64 	%rd64, %rd63, %rd2;
	shl.b64 	%rd65, %rd64, 2;
	add.s64 	%rd66, %rd1, %rd65;
	st.global.u32 	[%rd66], %r44;
	add.s32 	%r58, %r58, 2;
$L__BB0_15:
	and.b32  	%r46, %r18, 1;
	setp.eq.b32 	%p9, %r46, 1;
	not.pred 	%p10, %p9;
	@%p10 bra 	$L__BB0_17;
	mul.lo.s32 	%r47, %r58, %r22;
	cvt.s64.s32 	%rd67, %r47;
	add.s64 	%rd68, %rd67, %rd2;
	shl.b64 	%rd69, %rd68, 2;
	add.s64 	%rd70, %rd1, %rd69;
	mov.b32 	%r48, 0;
	st.global.u32 	[%rd70], %r48;
$L__BB0_17:
	ret;

}
	// .globl	_Z23dgemm_kernel_reduce_gldiiiPfiS_iS_i
.visible .entry _Z23dgemm_kernel_reduce_gldiiiPfiS_iS_i(
	.param .u32 _Z23dgemm_kernel_reduce_gldiiiPfiS_iS_i_param_0,
	.param .u32 _Z23dgemm_kernel_reduce_gldiiiPfiS_iS_i_param_1,
	.param .u32 _Z23dgemm_kernel_reduce_gldiiiPfiS_iS_i_param_2,
	.param .u64 .ptr .align 1 _Z23dgemm_kernel_reduce_gldiiiPfiS_iS_i_param_3,
	.param .u32 _Z23dgemm_kernel_reduce_gldiiiPfiS_iS_i_param_4,
	.param .u64 .ptr .align 1 _Z23dgemm_kernel_reduce_gldiiiPfiS_iS_i_param_5,
	.param .u32 _Z23dgemm_kernel_reduce_gldiiiPfiS_iS_i_param_6,
	.param .u64 .ptr .align 1 _Z23dgemm_kernel_reduce_gldiiiPfiS_iS_i_param_7,
	.param .u32 _Z23dgemm_kernel_reduce_gldiiiPfiS_iS_i_param_8
)
{
	.reg .pred 	%p<3>;
	.reg .b32 	%r<13>;
	.reg .b32 	%f<16>;
	.reg .b64 	%rd<22>;

	ld.param.u32 	%r5, [_Z23dgemm_kernel_reduce_gldiiiPfiS_iS_i_param_2];
	ld.param.u64 	%rd12, [_Z23dgemm_kernel_reduce_gldiiiPfiS_iS_i_param_3];
	ld.param.u32 	%r6, [_Z23dgemm_kernel_reduce_gldiiiPfiS_iS_i_param_4];
	ld.param.u64 	%rd10, [_Z23dgemm_kernel_reduce_gldiiiPfiS_iS_i_param_5];
	ld.param.u32 	%r7, [_Z23dgemm_kernel_reduce_gldiiiPfiS_iS_i_param_6];
	ld.param.u64 	%rd11, [_Z23dgemm_kernel_reduce_gldiiiPfiS_iS_i_param_7];
	ld.param.u32 	%r8, [_Z23dgemm_kernel_reduce_gldiiiPfiS_iS_i_param_8];
	cvta.to.global.u64 	%rd1, %rd12;
	mov.u32 	%r9, %ctaid.x;
	mov.u32 	%r10, %ntid.x;
	mov.u32 	%r11, %tid.x;
	mad.lo.s32 	%r1, %r9, %r10, %r11;
	setp.lt.s32 	%p1, %r5, 1;
	mov.f32 	%f14, 0f00000000;
	mov.f32 	%f15, %f14;
	@%p1 bra 	$L__BB1_3;
	cvta.to.global.u64 	%rd21, %rd10;
	neg.s32 	%r12, %r5;
	mul.wide.s32 	%rd3, %r6, 4;
	mul.wide.s32 	%rd4, %r7, 4;
	mul.wide.s32 	%rd13, %r1, 4;
	add.s64 	%rd20, %rd1, %rd13;
	mov.f32 	%f15, 0f00000000;
	mov.f32 	%f14, %f15;
$L__BB1_2:
	.pragma "nounroll";
	ld.global.f32 	%f9, [%rd20];
	ld.global.f32 	%f10, [%rd21];
	add.s64 	%rd14, %rd21, %rd4;
	ld.global.f32 	%f11, [%rd14];
	add.s64 	%rd21, %rd21, 4;
	fma.rn.f32 	%f14, %f9, %f10, %f14;
	fma.rn.f32 	%f15, %f9, %f11, %f15;
	add.s32 	%r12, %r12, 1;
	setp.ne.s32 	%p2, %r12, 0;
	add.s64 	%rd20, %rd20, %rd3;
	@%p2 bra 	$L__BB1_2;
$L__BB1_3:
	cvta.to.global.u64 	%rd15, %rd11;
	mul.wide.s32 	%rd16, %r1, 4;
	add.s64 	%rd17, %rd15, %rd16;
	st.global.f32 	[%rd17], %f14;
	mul.wide.s32 	%rd18, %r8, 4;
	add.s64 	%rd19, %rd17, %rd18;
	st.global.f32 	[%rd19], %f15;
	ret;

}
	// .globl	_Z19dgemm_kernel_sharediiiiPfiS_iS_i
.visible .entry _Z19dgemm_kernel_sharediiiiPfiS_iS_i(
	.param .u32 _Z19dgemm_kernel_sharediiiiPfiS_iS_i_param_0,
	.param .u32 _Z19dgemm_kernel_sharediiiiPfiS_iS_i_param_1,
	.param .u32 _Z19dgemm_kernel_sharediiiiPfiS_iS_i_param_2,
	.param .u32 _Z19dgemm_kernel_sharediiiiPfiS_iS_i_param_3,
	.param .u64 .ptr .align 1 _Z19dgemm_kernel_sharediiiiPfiS_iS_i_param_4,
	.param .u32 _Z19dgemm_kernel_sharediiiiPfiS_iS_i_param_5,
	.param .u64 .ptr .align 1 _Z19dgemm_kernel_sharediiiiPfiS_iS_i_param_6,
	.param .u32 _Z19dgemm_kernel_sharediiiiPfiS_iS_i_param_7,
	.param .u64 .ptr .align 1 _Z19dgemm_kernel_sharediiiiPfiS_iS_i_param_8,
	.param .u32 _Z19dgemm_kernel_sharediiiiPfiS_iS_i_param_9
)
{
	.reg .pred 	%p<12>;
	.reg .b32 	%r<103>;
	.reg .b32 	%f<123>;
	.reg .b64 	%rd<81>;

	ld.param.u32 	%r41, [_Z19dgemm_kernel_sharediiiiPfiS_iS_i_param_2];
	ld.param.u32 	%r42, [_Z19dgemm_kernel_sharediiiiPfiS_iS_i_param_3];
	ld.param.u64 	%rd8, [_Z19dgemm_kernel_sharediiiiPfiS_iS_i_param_4];
	ld.param.u32 	%r43, [_Z19dgemm_kernel_sharediiiiPfiS_iS_i_param_5];
	ld.param.u64 	%rd6, [_Z19dgemm_kernel_sharediiiiPfiS_iS_i_param_6];
	cvta.to.global.u64 	%rd1, %rd8;
	mov.u32 	%r46, %ctaid.x;
	mov.u32 	%r47, %ntid.x;
	mov.u32 	%r1, %tid.x;
	mad.lo.s32 	%r48, %r46, %r47, %r1;
	cvt.s64.s32 	%rd2, %r48;
	setp.lt.s32 	%p1, %r41, 1;
	mov.f32 	%f119, 0f00000000;
	mov.f32 	%f120, %f119;
	@%p1 bra 	$L__BB2_15;
	cvta.to.global.u64 	%rd80, %rd6;
	and.b32  	%r2, %r42, 7;
	and.b32  	%r3, %r42, 2147483640;
	shl.b32 	%r4, %r43, 3;
	mov.f32 	%f120, 0f00000000;
	mov.b32 	%r89, 0;
	mul.wide.u32 	%rd9, %r1, 4;
	mul.wide.s32 	%rd73, %r42, 4;
	mov.f32 	%f119, %f120;
$L__BB2_2:
	ld.param.u32 	%r87, [_Z19dgemm_kernel_sharediiiiPfiS_iS_i_param_7];
	setp.lt.s32 	%p2, %r42, 1;
	add.s64 	%rd10, %rd80, %rd9;
	ld.global.f32 	%f31, [%rd10];
	mul.wide.s32 	%rd11, %r87, 4;
	add.s64 	%rd12, %rd10, %rd11;
	ld.global.f32 	%f32, [%rd12];
	shl.b32 	%r50, %r1, 3;
	mov.u32 	%r51, cache;
	add.s32 	%r52, %r51, %r50;
	st.shared.v2.f32 	[%r52], {%f31, %f32};
	bar.sync 	0;
	@%p2 bra 	$L__BB2_14;
	setp.lt.u32 	%p3, %r42, 8;
	mov.b32 	%r101, 0;
	@%p3 bra 	$L__BB2_6;
	and.b32  	%r55, %r42, 2147483640;
	neg.s32 	%r99, %r55;
	mul.lo.s32 	%r90, %r43, %r89;
	add.s32 	%r97, %r90, %r43;
	add.s32 	%r56, %r89, 2;
	mul.lo.s32 	%r96, %r43, %r56;
	add.s32 	%r57, %r89, 3;
	mul.lo.s32 	%r95, %r43, %r57;
	add.s32 	%r58, %r89, 4;
	mul.lo.s32 	%r94, %r43, %r58;
	add.s32 	%r59, %r89, 5;
	mul.lo.s32 	%r93, %r43, %r59;
	add.s32 	%r60, %r89, 6;
	mul.lo.s32 	%r92, %r43, %r60;
	add.s32 	%r61, %r89, 7;
	mul.lo.s32 	%r91, %r43, %r61;
	add.s32 	%r98, %r51, 32;
$L__BB2_5:
	.pragma "nounroll";
	cvt.s64.s32 	%rd13, %r90;
	add.s64 	%rd14, %rd13, %rd2;
	shl.b64 	%rd15, %rd14, 2;
	add.s64 	%rd16, %rd1, %rd15;
	ld.global.f32 	%f34, [%rd16];
	ld.shared.v4.f32 	{%f35, %f36, %f37, %f38}, [%r98+-32];
	fma.rn.f32 	%f39, %f34, %f35, %f119;
	fma.rn.f32 	%f40, %f34, %f36, %f120;
	cvt.s64.s32 	%rd17, %r97;
	add.s64 	%rd18, %rd17, %rd2;
	shl.b64 	%rd19, %rd18, 2;
	add.s64 	%rd20, %rd1, %rd19;
	ld.global.f32 	%f41, [%rd20];
	fma.rn.f32 	%f42, %f41, %f37, %f39;
	fma.rn.f32 	%f43, %f41, %f38, %f40;
	cvt.s64.s32 	%rd21, %r96;
	add.s64 	%rd22, %rd21, %rd2;
	shl.b64 	%rd23, %rd22, 2;
	add.s64 	%rd24, %rd1, %rd23;
	ld.global.f32 	%f44, [%rd24];
	ld.shared.v4.f32 	{%f45, %f46, %f47, %f48}, [%r98+-16];
	fma.rn.f32 	%f49, %f44, %f45, %f42;
	fma.rn.f32 	%f50, %f44, %f46, %f43;
	cvt.s64.s32 	%rd25, %r95;
	add.s64 	%rd26, %rd25, %rd2;
	shl.b64 	%rd27, %rd26, 2;
	add.s64 	%rd28, %rd1, %rd27;
	ld.global.f32 	%f51, [%rd28];
	fma.rn.f32 	%f52, %f51, %f47, %f49;
	fma.rn.f32 	%f53, %f51, %f48, %f50;
	cvt.s64.s32 	%rd29, %r94;
	add.s64 	%rd30, %rd29, %rd2;
	shl.b64 	%rd31, %rd30, 2;
	add.s64 	%rd32, %rd1, %rd31;
	ld.global.f32 	%f54, [%rd32];
	ld.shared.v4.f32 	{%f55, %f56, %f57, %f58}, [%r98];
	fma.rn.f32 	%f59, %f54, %f55, %f52;
	fma.rn.f32 	%f60, %f54, %f56, %f53;
	cvt.s64.s32 	%rd33, %r93;
	add.s64 	%rd34, %rd33, %rd2;
	shl.b64 	%rd35, %rd34, 2;
	add.s64 	%rd36, %rd1, %rd35;
	ld.global.f32 	%f61, [%rd36];
	fma.rn.f32 	%f62, %f61, %f57, %f59;
	fma.rn.f32 	%f63, %f61, %f58, %f60;
	cvt.s64.s32 	%rd37, %r92;
	add.s64 	%rd38, %rd37, %rd2;
	shl.b64 	%rd39, %rd38, 2;
	add.s64 	%rd40, %rd1, %rd39;
	ld.global.f32 	%f64, [%rd40];
	ld.shared.v4.f32 	{%f65, %f66, %f67, %f68}, [%r98+16];
	fma.rn.f32 	%f69, %f64, %f65, %f62;
	fma.rn.f32 	%f70, %f64, %f66, %f63;
	cvt.s64.s32 	%rd41, %r91;
	add.s64 	%rd42, %rd41, %rd2;
	shl.b64 	%rd43, %rd42, 2;
	add.s64 	%rd44, %rd1, %rd43;
	ld.global.f32 	%f71, [%rd44];
	fma.rn.f32 	%f119, %f71, %f67, %f69;
	fma.rn.f32 	%f120, %f71, %f68, %f70;
	add.s32 	%r99, %r99, 8;
	add.s32 	%r98, %r98, 64;
	add.s32 	%r97, %r97, %r4;
	add.s32 	%r96, %r96, %r4;
	add.s32 	%r95, %r95, %r4;
	add.s32 	%r94, %r94, %r4;
	add.s32 	%r93, %r93, %r4;
	add.s32 	%r92, %r92, %r4;
	add.s32 	%r91, %r91, %r4;
	add.s32 	%r90, %r90, %r4;
	setp.ne.s32 	%p4, %r99, 0;
	mov.u32 	%r101, %r3;
	@%p4 bra 	$L__BB2_5;
$L__BB2_6:
	setp.eq.s32 	%p5, %r2, 0;
	@%p5 bra 	$L__BB2_14;
	add.s32 	%r63, %r2, -1;
	setp.lt.u32 	%p6, %r63, 3;
	@%p6 bra 	$L__BB2_9;
	add.s32 	%r64, %r101, %r89;
	mul.lo.s32 	%r65, %r64, %r43;
	cvt.s64.s32 	%rd45, %r65;
	add.s64 	%rd46, %rd45, %rd2;
	shl.b64 	%rd47, %rd46, 2;
	add.s64 	%rd48, %rd1, %rd47;
	ld.global.f32 	%f73, [%rd48];
	shl.b32 	%r66, %r101, 3;
	mov.u32 	%r67, cache;
	add.s32 	%r68, %r67, %r66;
	ld.shared.v2.f32 	{%f74, %f75}, [%r68];
	fma.rn.f32 	%f76, %f73, %f74, %f119;
	fma.rn.f32 	%f77, %f73, %f75, %f120;
	add.s32 	%r69, %r65, %r43;
	cvt.s64.s32 	%rd49, %r69;
	add.s64 	%rd50, %rd49, %rd2;
	shl.b64 	%rd51, %rd50, 2;
	add.s64 	%rd52, %rd1, %rd51;
	ld.global.f32 	%f78, [%rd52];
	ld.shared.v2.f32 	{%f79, %f80}, [%r68+8];
	fma.rn.f32 	%f81, %f78, %f79, %f76;
	fma.rn.f32 	%f82, %f78, %f80, %f77;
	add.s32 	%r70, %r64, 2;
	mul.lo.s32 	%r71, %r70, %r43;
	cvt.s64.s32 	%rd53, %r71;
	add.s64 	%rd54, %rd53, %rd2;
	shl.b64 	%rd55, %rd54, 2;
	add.s64 	%rd56, %rd1, %rd55;
	ld.global.f32 	%f83, [%rd56];
	ld.shared.v2.f32 	{%f84, %f85}, [%r68+16];
	fma.rn.f32 	%f86, %f83, %f84, %f81;
	fma.rn.f32 	%f87, %f83, %f85, %f82;
	add.s32 	%r72, %r64, 3;
	mul.lo.s32 	%r73, %r72, %r43;
	cvt.s64.s32 	%rd57, %r73;
	add.s64 	%rd58, %rd57, %rd2;
	shl.b64 	%rd59, %rd58, 2;
	add.s64 	%rd60, %rd1, %rd59;
	ld.global.f32 	%f88, [%rd60];
	ld.shared.v2.f32 	{%f89, %f90}, [%r68+24];
	fma.rn.f32 	%f119, %f88, %f89, %f86;
	fma.rn.f32 	%f120, %f88, %f90, %f87;
	add.s32 	%r101, %r101, 4;
$L__BB2_9:
	and.b32  	%r74, %r42, 3;
	setp.eq.s32 	%p7, %r74, 0;
	@%p7 bra 	$L__BB2_14;
	setp.eq.s32 	%p8, %r74, 1;
	@%p8 bra 	$L__BB2_12;
	add.s32 	%r75, %r101, %r89;
	mul.lo.s32 	%r76, %r75, %r43;
	cvt.s64.s32 	%rd61, %r76;
	add.s64 	%rd62, %rd61, %rd2;
	shl.b64 	%rd63, %rd62, 2;
	add.s64 	%rd64, %rd1, %rd63;
	ld.global.f32 	%f92, [%rd64];
	shl.b32 	%r77, %r101, 3;
	mov.u32 	%r78, cache;
	add.s32 	%r79, %r78, %r77;
	ld.shared.v2.f32 	{%f93, %f94}, [%r79];
	fma.rn.f32 	%f95, %f92, %f93, %f119;
	fma.rn.f32 	%f96, %f92, %f94, %f120;
	add.s32 	%r80, %r76, %r43;
	cvt.s64.s32 	%rd65, %r80;
	add.s64 	%rd66, %rd65, %rd2;
	shl.b64 	%rd67, %rd66, 2;
	add.s64 	%rd68, %rd1, %rd67;
	ld.global.f32 	%f97, [%rd68];
	ld.shared.v2.f32 	{%f98, %f99}, [%r79+8];
	fma.rn.f32 	%f119, %f97, %f98, %f95;
	fma.rn.f32 	%f120, %f97, %f99, %f96;
	add.s32 	%r101, %r101, 2;
$L__BB2_12:
	and.b32  	%r81, %r42, 1;
	setp.eq.b32 	%p9, %r81, 1;
	not.pred 	%p10, %p9;
	@%p10 bra 	$L__BB2_14;
	add.s32 	%r82, %r101, %r89;
	mul.lo.s32 	%r83, %r82, %r43;
	cvt.s64.s32 	%rd69, %r83;
	add.s64 	%rd70, %rd69, %rd2;
	shl.b64 	%rd71, %rd70, 2;
	add.s64 	%rd72, %rd1, %rd71;
	ld.global.f32 	%f100, [%rd72];
	shl.b32 	%r84, %r101, 3;
	mov.u32 	%r85, cache;
	add.s32 	%r86, %r85, %r84;
	ld.shared.v2.f32 	{%f101, %f102}, [%r86];
	fma.rn.f32 	%f119, %f100, %f101, %f119;
	fma.rn.f32 	%f120, %f100, %f102, %f120;
$L__BB2_14:
	bar.sync 	0;
	add.s32 	%r89, %r89, %r42;
	setp.lt.s32 	%p11, %r89, %r41;
	add.s64 	%rd80, %rd80, %rd73;
	@%p11 bra 	$L__BB2_2;
$L__BB2_15:
	ld.param.u32 	%r88, [_Z19dgemm_kernel_sharediiiiPfiS_iS_i_param_9];
	ld.param.u64 	%rd79, [_Z19dgemm_kernel_sharediiiiPfiS_iS_i_param_8];
	cvta.to.global.u64 	%rd74, %rd79;
	shl.b64 	%rd75, %rd2, 2;
	add.s64 	%rd76, %rd74, %rd75;
	st.global.f32 	[%rd76], %f119;
	mul.wide.s32 	%rd77, %r88, 4;
	add.s64 	%rd78, %rd76, %rd77;
	st.global.f32 	[%rd78], %f120;
	ret;

}
	// .globl	_Z28dgemm_kernel_prefetch_s2r_16iiiiPfiS_iS_i
.visible .entry _Z28dgemm_kernel_prefetch_s2r_16iiiiPfiS_iS_i(
	.param .u32 _Z28dgemm_kernel_prefetch_s2r_16iiiiPfiS_iS_i_param_0,
	.param .u32 _Z28dgemm_kernel_prefetch_s2r_16iiiiPfiS_iS_i_param_1,
	.param .u32 _Z28dgemm_kernel_prefetch_s2r_16iiiiPfiS_iS_i_param_2,
	.param .u32 _Z28dgemm_kernel_prefetch_s2r_16iiiiPfiS_iS_i_param_3,
	.param .u64 .ptr .align 1 _Z28dgemm_kernel_prefetch_s2r_16iiiiPfiS_iS_i_param_4,
	.param .u32 _Z28dgemm_kernel_prefetch_s2r_16iiiiPfiS_iS_i_param_5,
	.param .u64 .ptr .align 1 _Z28dgemm_kernel_prefetch_s2r_16iiiiPfiS_iS_i_param_6,
	.param .u32 _Z28dgemm_kernel_prefetch_s2r_16iiiiPfiS_iS_i_param_7,
	.param .u64 .ptr .align 1 _Z28dgemm_kernel_prefetch_s2r_16iiiiPfiS_iS_i_param_8,
	.param .u32 _Z28dgemm_kernel_prefetch_s2r_16iiiiPfiS_iS_i_param_9
)
{
	.reg .pred 	%p<21>;
	.reg .b32 	%r<165>;
	.reg .b32 	%f<233>;
	.reg .b64 	%rd<80>;

	ld.param.u32 	%r57, [_Z28dgemm_kernel_prefetch_s2r_16iiiiPfiS_iS_i_param_2];
	ld.param.u32 	%r58, [_Z28dgemm_kernel_prefetch_s2r_16iiiiPfiS_iS_i_param_3];
	ld.param.u64 	%rd10, [_Z28dgemm_kernel_prefetch_s2r_16iiiiPfiS_iS_i_param_4];
	ld.param.u32 	%r59, [_Z28dgemm_kernel_prefetch_s2r_16iiiiPfiS_iS_i_param_5];
	ld.param.u64 	%rd8, [_Z28dgemm_kernel_prefetch_s2r_16iiiiPfiS_iS_i_param_6];
	ld.param.u32 	%r60, [_Z28dgemm_kernel_prefetch_s2r_16iiiiPfiS_iS_i_param_7];
	ld.param.u32 	%r61, [_Z28dgemm_kernel_prefetch_s2r_16iiiiPfiS_iS_i_param_9];
	cvta.to.global.u64 	%rd11, %rd10;
	mov.u32 	%r62, %ctaid.x;
	mov.u32 	%r63, %ntid.x;
	mov.u32 	%r1, %tid.x;
	mad.lo.s32 	%r2, %r62, %r63, %r1;
	mul.wide.s32 	%rd12, %r2, 4;
	add.s64 	%rd79, %rd11, %rd12;
	setp.lt.s32 	%p1, %r58, 1;
	@%p1 bra 	$L__BB3_13;
	add.s32 	%r65, %r58, -1;
	and.b32  	%r3, %r58, 15;
	setp.lt.u32 	%p2, %r65, 15;
	mov.b32 	%r152, 0;
	@%p2 bra 	$L__BB3_4;
	and.b32  	%r152, %r58, 2147483632;
	mov.b32 	%r157, 0;
	mov.u32 	%r70, cache;
	mul.wide.s32 	%rd15, %r59, 4;
$L__BB3_3:
	.pragma "nounroll";
	mul.lo.s32 	%r67, %r157, %r59;
	mul.wide.s32 	%rd13, %r67, 4;
	add.s64 	%rd14, %rd79, %rd13;
	ld.global.f32 	%f77, [%rd14];
	mad.lo.s32 	%r68, %r157, %r58, %r1;
	shl.b32 	%r69, %r68, 2;
	add.s32 	%r71, %r70, %r69;
	st.shared.f32 	[%r71], %f77;
	add.s64 	%rd16, %rd14, %rd15;
	ld.global.f32 	%f78, [%rd16];
	shl.b32 	%r72, %r58, 2;
	add.s32 	%r73, %r71, %r72;
	st.shared.f32 	[%r73], %f78;
	add.s64 	%rd17, %rd16, %rd15;
	ld.global.f32 	%f79, [%rd17];
	add.s32 	%r74, %r73, %r72;
	st.shared.f32 	[%r74], %f79;
	add.s64 	%rd18, %rd17, %rd15;
	ld.global.f32 	%f80, [%rd18];
	add.s32 	%r75, %r74, %r72;
	st.shared.f32 	[%r75], %f80;
	add.s64 	%rd19, %rd18, %rd15;
	ld.global.f32 	%f81, [%rd19];
	add.s32 	%r76, %r75, %r72;
	st.shared.f32 	[%r76], %f81;
	add.s64 	%rd20, %rd19, %rd15;
	ld.global.f32 	%f82, [%rd20];
	add.s32 	%r77, %r76, %r72;
	st.shared.f32 	[%r77], %f82;
	add.s64 	%rd21, %rd20, %rd15;
	ld.global.f32 	%f83, [%rd21];
	add.s32 	%r78, %r77, %r72;
	st.shared.f32 	[%r78], %f83;
	add.s64 	%rd22, %rd21, %rd15;
	ld.global.f32 	%f84, [%rd22];
	add.s32 	%r79, %r78, %r72;
	st.shared.f32 	[%r79], %f84;
	add.s64 	%rd23, %rd22, %rd15;
	ld.global.f32 	%f85, [%rd23];
	add.s32 	%r80, %r79, %r72;
	st.shared.f32 	[%r80], %f85;
	add.s64 	%rd24, %rd23, %rd15;
	ld.global.f32 	%f86, [%rd24];
	add.s32 	%r81, %r80, %r72;
	st.shared.f32 	[%r81], %f86;
	add.s64 	%rd25, %rd24, %rd15;
	ld.global.f32 	%f87, [%rd25];
	add.s32 	%r82, %r81, %r72;
	st.shared.f32 	[%r82], %f87;
	add.s64 	%rd26, %rd25, %rd15;
	ld.global.f32 	%f88, [%rd26];
	add.s32 	%r83, %r82, %r72;
	st.shared.f32 	[%r83], %f88;
	add.s64 	%rd27, %rd26, %rd15;
	ld.global.f32 	%f89, [%rd27];
	add.s32 	%r84, %r83, %r72;
	st.shared.f32 	[%r84], %f89;
	add.s64 	%rd28, %rd27, %rd15;
	ld.global.f32 	%f90, [%rd28];
	add.s32 	%r85, %r84, %r72;
	st.shared.f32 	[%r85], %f90;
	add.s64 	%rd29, %rd28, %rd15;
	ld.global.f32 	%f91, [%rd29];
	add.s32 	%r86, %r85, %r72;
	st.shared.f32 	[%r86], %f91;
	add.s64 	%rd30, %rd29, %rd15;
	ld.global.f32 	%f92, [%rd30];
	add.s32 	%r87, %r86, %r72;
	st.shared.f32 	[%r87], %f92;
	add.s32 	%r157, %r157, 16;
	setp.eq.s32 	%p3, %r157, %r152;
	@%p3 bra 	$L__BB3_4;
	bra.uni 	$L__BB3_3;
$L__BB3_4:
	setp.eq.s32 	%p4, %r3, 0;
	@%p4 bra 	$L__BB3_13;
	and.b32  	%r6, %r58, 7;
	setp.lt.u32 	%p5, %r3, 8;
	@%p5 bra 	$L__BB3_7;
	mul.lo.s32 	%r88, %r152, %r59;
	mul.wide.s32 	%rd31, %r88, 4;
	add.s64 	%rd32, %rd79, %rd31;
	ld.global.f32 	%f93, [%rd32];
	mad.lo.s32 	%r89, %r152, %r58, %r1;
	shl.b32 	%r90, %r89, 2;
	mov.u32 	%r91, cache;
	add.s32 	%r92, %r91, %r90;
	st.shared.f32 	[%r92], %f93;
	mul.wide.s32 	%rd33, %r59, 4;
	add.s64 	%rd34, %rd32, %rd33;
	ld.global.f32 	%f94, [%rd34];
	shl.b32 	%r93, %r58, 2;
	add.s32 	%r94, %r92, %r93;
	st.shared.f32 	[%r94], %f94;
	add.s64 	%rd35, %rd34, %rd33;
	ld.global.f32 	%f95, [%rd35];
	add.s32 	%r95, %r94, %r93;
	st.shared.f32 	[%r95], %f95;
	add.s64 	%rd36, %rd35, %rd33;
	ld.global.f32 	%f96, [%rd36];
	add.s32 	%r96, %r95, %r93;
	st.shared.f32 	[%r96], %f96;
	add.s64 	%rd37, %rd36, %rd33;
	ld.global.f32 	%f97, [%rd37];
	add.s32 	%r97, %r96, %r93;
	st.shared.f32 	[%r97], %f97;
	add.s64 	%rd38, %rd37, %rd33;
	ld.global.f32 	%f98, [%rd38];
	add.s32 	%r98, %r97, %r93;
	st.shared.f32 	[%r98], %f98;
	add.s64 	%rd39, %rd38, %rd33;
	ld.global.f32 	%f99, [%rd39];
	add.s32 	%r99, %r98, %r93;
	st.shared.f32 	[%r99], %f99;
	add.s64 	%rd40, %rd39, %rd33;
	ld.global.f32 	%f100, [%rd40];
	add.s32 	%r100, %r99, %r93;
	st.shared.f32 	[%r100], %f100;
	add.s32 	%r152, %r152, 8;
$L__BB3_7:
	setp.eq.s32 	%p6, %r6, 0;
	@%p6 bra 	$L__BB3_13;
	and.b32  	%r9, %r58, 3;
	setp.lt.u32 	%p7, %r6, 4;
	@%p7 bra 	$L__BB3_10;
	mul.lo.s32 	%r101, %r152, %r59;
	mul.wide.s32 	%rd41, %r101, 4;
	add.s64 	%rd42, %rd79, %rd41;
	ld.global.f32 	%f101, [%rd42];
	mad.lo.s32 	%r102, %r152, %r58, %r1;
	shl.b32 	%r103, %r102, 2;
	mov.u32 	%r104, cache;
	add.s32 	%r105, %r104, %r103;
	st.shared.f32 	[%r105], %f101;
	mul.wide.s32 	%rd43, %r59, 4;
	add.s64 	%rd44, %rd42, %rd43;
	ld.global.f32 	%f102, [%rd44];
	shl.b32 	%r106, %r58, 2;
	add.s32 	%r107, %r105, %r106;
	st.shared.f32 	[%r107], %f102;
	add.s64 	%rd45, %rd44, %rd43;
	ld.global.f32 	%f103, [%rd45];
	add.s32 	%r108, %r107, %r106;
	st.shared.f32 	[%r108], %f103;
	add.s64 	%rd46, %rd45, %rd43;
	ld.global.f32 	%f104, [%rd46];
	add.s32 	%r109, %r108, %r106;
	st.shared.f32 	[%r109], %f104;
	add.s32 	%r152, %r152, 4;
$L__BB3_10:
	setp.eq.s32 	%p8, %r9, 0;
	@%p8 bra 	$L__BB3_13;
	mov.b32 	%r156, 0;
	mov.u32 	%r114, cache;
$L__BB3_12:
	.pragma "nounroll";
	mul.lo.s32 	%r111, %r152, %r59;
	mul.wide.s32 	%rd47, %r111, 4;
	add.s64 	%rd48, %rd79, %rd47;
	ld.global.f32 	%f105, [%rd48];
	mad.lo.s32 	%r112, %r152, %r58, %r1;
	shl.b32 	%r113, %r112, 2;
	add.s32 	%r115, %r114, %r113;
	st.shared.f32 	[%r115], %f105;
	add.s32 	%r152, %r152, 1;
	add.s32 	%r156, %r156, 1;
	setp.ne.s32 	%p9, %r156, %r9;
	@%p9 bra 	$L__BB3_12;
$L__BB3_13:
	setp.lt.s32 	%p10, %r57, 1;
	mov.f32 	%f229, 0f00000000;
	mov.f32 	%f230, %f229;
	@%p10 bra 	$L__BB3_31;
	mul.lo.s32 	%r117, %r58, %r58;
	shl.b32 	%r118, %r117, 2;
	mov.u32 	%r119, cache;
	add.s32 	%r16, %r119, %r118;
	mul.lo.s32 	%r17, %r59, %r58;
	shl.b32 	%r120, %r1, 2;
	add.s32 	%r18, %r119, %r120;
	shl.b32 	%r19, %r58, 2;
	add.s32 	%r20, %r18, %r19;
	add.s32 	%r21, %r20, %r19;
	add.s32 	%r22, %r21, %r19;
	add.s32 	%r23, %r22, %r19;
	add.s32 	%r24, %r23, %r19;
	add.s32 	%r25, %r24, %r19;
	add.s32 	%r26, %r25, %r19;
	add.s32 	%r27, %r26, %r19;
	add.s32 	%r28, %r27, %r19;
	add.s32 	%r29, %r28, %r19;
	add.s32 	%r30, %r29, %r19;
	add.s32 	%r31, %r30, %r19;
	add.s32 	%r32, %r31, %r19;
	add.s32 	%r33, %r32, %r19;
	add.s32 	%r34, %r58, -1;
	and.b32  	%r35, %r58, 7;
	and.b32  	%r36, %r58, 3;
	and.b32  	%r37, %r58, 2147483640;
	and.b32  	%r38, %r58, 1;
	neg.s32 	%r39, %r37;
	shl.b32 	%r40, %r58, 5;
	add.s32 	%r41, %r16, 32;
	cvta.to.global.u64 	%rd78, %rd8;
	mov.f32 	%f230, 0f00000000;
	mov.b32 	%r158, 0;
	mul.wide.u32 	%rd49, %r1, 4;
	mul.wide.s32 	%rd51, %r60, 4;
	mul.wide.s32 	%rd53, %r17, 4;
	mul.wide.s32 	%rd54, %r59, 4;
	mov.f32 	%f229, %f230;
$L__BB3_15:
	bar.sync 	0;
	add.s64 	%rd50, %rd78, %rd49;
	ld.global.f32 	%f109, [%rd50];
	shl.b32 	%r121, %r1, 3;
	add.s32 	%r122, %r16, %r121;
	st.shared.f32 	[%r122], %f109;
	add.s64 	%rd52, %rd50, %rd51;
	ld.global.f32 	%f110, [%rd52];
	st.shared.f32 	[%r122+4], %f110;
	bar.sync 	0;
	add.s32 	%r158, %r158, %r58;
	setp.ge.s32 	%p11, %r158, %r57;
	@%p11 bra 	$L__BB3_17;
	add.s64 	%rd79, %rd79, %rd53;
	ld.global.f32 	%f206, [%rd79];
	add.s64 	%rd55, %rd79, %rd54;
	ld.global.f32 	%f205, [%rd55];
	add.s64 	%rd56, %rd55, %rd54;
	ld.global.f32 	%f204, [%rd56];
	add.s64 	%rd57, %rd56, %rd54;
	ld.global.f32 	%f203, [%rd57];
	add.s64 	%rd58, %rd57, %rd54;
	ld.global.f32 	%f202, [%rd58];
	add.s64 	%rd59, %rd58, %rd54;
	ld.global.f32 	%f201, [%rd59];
	add.s64 	%rd60, %rd59, %rd54;
	ld.global.f32 	%f200, [%rd60];
	add.s64 	%rd61, %rd60, %rd54;
	ld.global.f32 	%f199, [%rd61];
	add.s64 	%rd62, %rd61, %rd54;
	ld.global.f32 	%f207, [%rd62];
	add.s64 	%rd63, %rd62, %rd54;
	ld.global.f32 	%f208, [%rd63];
	add.s64 	%rd64, %rd63, %rd54;
	ld.global.f32 	%f209, [%rd64];
	add.s64 	%rd65, %rd64, %rd54;
	ld.global.f32 	%f210, [%rd65];
	add.s64 	%rd66, %rd65, %rd54;
	ld.global.f32 	%f211, [%rd66];
	add.s64 	%rd67, %rd66, %rd54;
	ld.global.f32 	%f212, [%rd67];
	add.s64 	%rd68, %rd67, %rd54;
	ld.global.f32 	%f213, [%rd68];
	add.s64 	%rd69, %rd68, %rd54;
	ld.global.f32 	%f214, [%rd69];
$L__BB3_17:
	setp.lt.s32 	%p12, %r58, 1;
	@%p12 bra 	$L__BB3_29;
	setp.lt.u32 	%p13, %r34, 7;
	mov.b32 	%r163, 0;
	@%p13 bra 	$L__BB3_21;
	mov.u32 	%r159, %r41;
	mov.u32 	%r160, %r18;
	mov.u32 	%r161, %r39;
$L__BB3_20:
	.pragma "nounroll";
	ld.shared.f32 	%f112, [%r160];
	ld.shared.f32 	%f113, [%r159+-32];
	fma.rn.f32 	%f114, %f112, %f113, %f230;
	ld.shared.f32 	%f115, [%r159+-28];
	fma.rn.f32 	%f116, %f112, %f115, %f229;
	add.s32 	%r124, %r160, %r19;
	ld.shared.f32 	%f117, [%r124];
	ld.shared.f32 	%f118, [%r159+-24];
	fma.rn.f32 	%f119, %f117, %f118, %f114;
	ld.shared.f32 	%f120, [%r159+-20];
	fma.rn.f32 	%f121, %f117, %f120, %f116;
	add.s32 	%r125, %r124, %r19;
	ld.shared.f32 	%f122, [%r125];
	ld.shared.f32 	%f123, [%r159+-16];
	fma.rn.f32 	%f124, %f122, %f123, %f119;
	ld.shared.f32 	%f125, [%r159+-12];
	fma.rn.f32 	%f126, %f122, %f125, %f121;
	add.s32 	%r126, %r125, %r19;
	ld.shared.f32 	%f127, [%r126];
	ld.shared.f32 	%f128, [%r159+-8];
	fma.rn.f32 	%f129, %f127, %f128, %f124;
	ld.shared.f32 	%f130, [%r159+-4];
	fma.rn.f32 	%f131, %f127, %f130, %f126;
	add.s32 	%r127, %r126, %r19;
	ld.shared.f32 	%f132, [%r127];
	ld.shared.f32 	%f133, [%r159];
	fma.rn.f32 	%f134, %f132, %f133, %f129;
	ld.shared.f32 	%f135, [%r159+4];
	fma.rn.f32 	%f136, %f132, %f135, %f131;
	add.s32 	%r128, %r127, %r19;
	ld.shared.f32 	%f137, [%r128];
	ld.shared.f32 	%f138, [%r159+8];
	fma.rn.f32 	%f139, %f137, %f138, %f134;
	ld.shared.f32 	%f140, [%r159+12];
	fma.rn.f32 	%f141, %f137, %f140, %f136;
	add.s32 	%r129, %r128, %r19;
	ld.shared.f32 	%f142, [%r129];
	ld.shared.f32 	%f143, [%r159+16];
	fma.rn.f32 	%f144, %f142, %f143, %f139;
	ld.shared.f32 	%f145, [%r159+20];
	fma.rn.f32 	%f146, %f142, %f145, %f141;
	add.s32 	%r130, %r129, %r19;
	ld.shared.f32 	%f147, [%r130];
	ld.shared.f32 	%f148, [%r159+24];
	fma.rn.f32 	%f230, %f147, %f148, %f144;
	ld.shared.f32 	%f149, [%r159+28];
	fma.rn.f32 	%f229, %f147, %f149, %f146;
	add.s32 	%r161, %r161, 8;
	add.s32 	%r160, %r160, %r40;
	add.s32 	%r159, %r159, 64;
	setp.ne.s32 	%p14, %r161, 0;
	mov.u32 	%r163, %r37;
	@%p14 bra 	$L__BB3_20;
$L__BB3_21:
	setp.eq.s32 	%p15, %r35, 0;
	@%p15 bra 	$L__BB3_29;
	add.s32 	%r131, %r35, -1;
	setp.lt.u32 	%p16, %r131, 3;
	@%p16 bra 	$L__BB3_24;
	mul.lo.s32 	%r132, %r163, %r58;
	shl.b32 	%r133, %r132, 2;
	add.s32 	%r134, %r18, %r133;
	ld.shared.f32 	%f151, [%r134];
	shl.b32 	%r135, %r163, 3;
	add.s32 	%r136, %r16, %r135;
	ld.shared.f32 	%f152, [%r136];
	fma.rn.f32 	%f153, %f151, %f152, %f230;
	ld.shared.f32 	%f154, [%r136+4];
	fma.rn.f32 	%f155, %f151, %f154, %f229;
	add.s32 	%r137, %r134, %r19;
	ld.shared.f32 	%f156, [%r137];
	ld.shared.f32 	%f157, [%r136+8];
	fma.rn.f32 	%f158, %f156, %f157, %f153;
	ld.shared.f32 	%f159, [%r136+12];
	fma.rn.f32 	%f160, %f156, %f159, %f155;
	add.s32 	%r138, %r137, %r19;
	ld.shared.f32 	%f161, [%r138];
	ld.shared.f32 	%f162, [%r136+16];
	fma.rn.f32 	%f163, %f161, %f162, %f158;
	ld.shared.f32 	%f164, [%r136+20];
	fma.rn.f32 	%f165, %f161, %f164, %f160;
	add.s32 	%r139, %r138, %r19;
	ld.shared.f32 	%f166, [%r139];
	ld.shared.f32 	%f167, [%r136+24];
	fma.rn.f32 	%f230, %f166, %f167, %f163;
	ld.shared.f32 	%f168, [%r136+28];
	fma.rn.f32 	%f229, %f166, %f168, %f165;
	add.s32 	%r163, %r163, 4;
$L__BB3_24:
	setp.eq.s32 	%p17, %r36, 0;
	@%p17 bra 	$L__BB3_29;
	setp.eq.s32 	%p18, %r36, 1;
	@%p18 bra 	$L__BB3_27;
	mul.lo.s32 	%r140, %r163, %r58;
	shl.b32 	%r141, %r140, 2;
	add.s32 	%r142, %r18, %r141;
	ld.shared.f32 	%f170, [%r142];
	shl.b32 	%r143, %r163, 3;
	add.s32 	%r144, %r16, %r143;
	ld.shared.f32 	%f171, [%r144];
	fma.rn.f32 	%f172, %f170, %f171, %f230;
	ld.shared.f32 	%f173, [%r144+4];
	fma.rn.f32 	%f174, %f170, %f173, %f229;
	add.s32 	%r145, %r142, %r19;
	ld.shared.f32 	%f175, [%r145];
	ld.shared.f32 	%f176, [%r144+8];
	fma.rn.f32 	%f230, %f175, %f176, %f172;
	ld.shared.f32 	%f177, [%r144+12];
	fma.rn.f32 	%f229, %f175, %f177, %f174;
	add.s32 	%r163, %r163, 2;
$L__BB3_27:
	setp.eq.s32 	%p19, %r38, 0;
	@%p19 bra 	$L__BB3_29;
	mul.lo.s32 	%r146, %r163, %r58;
	shl.b32 	%r147, %r146, 2;
	add.s32 	%r148, %r18, %r147;
	ld.shared.f32 	%f178, [%r148];
	shl.b32 	%r149, %r163, 3;
	add.s32 	%r150, %r16, %r149;
	ld.shared.f32 	%f179, [%r150];
	fma.rn.f32 	%f230, %f178, %f179, %f230;
	ld.shared.f32 	%f180, [%r150+4];
	fma.rn.f32 	%f229, %f178, %f180, %f229;
$L__BB3_29:
	@%p11 bra 	$L__BB3_31;
	st.shared.f32 	[%r18], %f206;
	st.shared.f32 	[%r20], %f205;
	st.shared.f32 	[%r21], %f204;
	st.shared.f32 	[%r22], %f203;
	st.shared.f32 	[%r23], %f202;
	st.shared.f32 	[%r24], %f201;
	st.shared.f32 	[%r25], %f200;
	st.shared.f32 	[%r26], %f199;
	st.shared.f32 	[%r27], %f207;
	st.shared.f32 	[%r28], %f208;
	st.shared.f32 	[%r29], %f209;
	st.shared.f32 	[%r30], %f210;
	st.shared.f32 	[%r31], %f211;
	st.shared.f32 	[%r32], %f212;
	st.shared.f32 	[%r33], %f213;
	add.s32 	%r151, %r33, %r19;
	st.shared.f32 	[%r151], %f214;
	mul.wide.s32 	%rd75, %r58, 4;
	add.s64 	%rd78, %rd78, %rd75;
	bra.uni 	$L__BB3_15;
$L__BB3_31:
	ld.param.u64 	%rd76, [_Z28dgemm_kernel_prefetch_s2r_16iiiiPfiS_iS_i_param_8];
	cvta.to.global.u64 	%rd70, %rd76;
	mul.wide.s32 	%rd71, %r2, 4;
	add.s64 	%rd72, %rd70, %rd71;
	st.global.f32 	[%rd72], %f230;
	mul.wide.s32 	%rd73, %r61, 4;
	add.s64 	%rd74, %rd72, %rd73;
	st.global.f32 	[%rd74], %f229;
	ret;

}
	// .globl	_Z27dgemm_kernel_prefetch_s2r_8iiiiPfiS_iS_i
.visible .entry _Z27dgemm_kernel_prefetch_s2r_8iiiiPfiS_iS_i(
	.param .u32 _Z27dgemm_kernel_prefetch_s2r_8iiiiPfiS_iS_i_param_0,
	.param .u32 _Z27dgemm_kernel_prefetch_s2r_8iiiiPfiS_iS_i_param_1,
	.param .u32 _Z27dgemm_kernel_prefetch_s2r_8iiiiPfiS_iS_i_param_2,
	.param .u32 _Z27dgemm_kernel_prefetch_s2r_8iiiiPfiS_iS_i_param_3,
	.param .u64 .ptr .align 1 _Z27dgemm_kernel_prefetch_s2r_8iiiiPfiS_iS_i_param_4,
	.param .u32 _Z27dgemm_kernel_prefetch_s2r_8iiiiPfiS_iS_i_param_5,
	.param .u64 .ptr .align 1 _Z27dgemm_kernel_prefetch_s2r_8iiiiPfiS_iS_i_param_6,
	.param .u32 _Z27dgemm_kernel_prefetch_s2r_8iiiiPfiS_iS_i_param_7,
	.param .u64 .ptr .align 1 _Z27dgemm_kernel_prefetch_s2r_8iiiiPfiS_iS_i_param_8,
	.param .u32 _Z27dgemm_kernel_prefetch_s2r_8iiiiPfiS_iS_i_param_9
)
{
	.reg .pred 	%p<21>;
	.reg .b32 	%r<157>;
	.reg .b32 	%f<193>;
	.reg .b64 	%rd<72>;

	ld.param.u32 	%r49, [_Z27dgemm_kernel_prefetch_s2r_8iiiiPfiS_iS_i_param_2];
	ld.param.u32 	%r50, [_Z27dgemm_kernel_prefetch_s2r_8iiiiPfiS_iS_i_param_3];
	ld.param.u64 	%rd10, [_Z27dgemm_kernel_prefetch_s2r_8iiiiPfiS_iS_i_param_4];
	ld.param.u32 	%r51, [_Z27dgemm_kernel_prefetch_s2r_8iiiiPfiS_iS_i_param_5];
	ld.param.u64 	%rd8, [_Z27dgemm_kernel_prefetch_s2r_8iiiiPfiS_iS_i_param_6];
	ld.param.u32 	%r52, [_Z27dgemm_kernel_prefetch_s2r_8iiiiPfiS_iS_i_param_7];
	ld.param.u32 	%r53, [_Z27dgemm_kernel_prefetch_s2r_8iiiiPfiS_iS_i_param_9];
	cvta.to.global.u64 	%rd11, %rd10;
	mov.u32 	%r54, %ctaid.x;
	mov.u32 	%r55, %ntid.x;
	mov.u32 	%r1, %tid.x;
	mad.lo.s32 	%r2, %r54, %r55, %r1;
	mul.wide.s32 	%rd12, %r2, 4;
	add.s64 	%rd71, %rd11, %rd12;
	setp.lt.s32 	%p1, %r50, 1;
	@%p1 bra 	$L__BB4_13;
	add.s32 	%r57, %r50, -1;
	and.b32  	%r3, %r50, 15;
	setp.lt.u32 	%p2, %r57, 15;
	mov.b32 	%r144, 0;
	@%p2 bra 	$L__BB4_4;
	and.b32  	%r144, %r50, 2147483632;
	mov.b32 	%r149, 0;
	mov.u32 	%r62, cache;
	mul.wide.s32 	%rd15, %r51, 4;
$L__BB4_3:
	.pragma "nounroll";
	mul.lo.s32 	%r59, %r149, %r51;
	mul.wide.s32 	%rd13, %r59, 4;
	add.s64 	%rd14, %rd71, %rd13;
	ld.global.f32 	%f53, [%rd14];
	mad.lo.s32 	%r60, %r149, %r50, %r1;
	shl.b32 	%r61, %r60, 2;
	add.s32 	%r63, %r62, %r61;
	st.shared.f32 	[%r63], %f53;
	add.s64 	%rd16, %rd14, %rd15;
	ld.global.f32 	%f54, [%rd16];
	shl.b32 	%r64, %r50, 2;
	add.s32 	%r65, %r63, %r64;
	st.shared.f32 	[%r65], %f54;
	add.s64 	%rd17, %rd16, %rd15;
	ld.global.f32 	%f55, [%rd17];
	add.s32 	%r66, %r65, %r64;
	st.shared.f32 	[%r66], %f55;
	add.s64 	%rd18, %rd17, %rd15;
	ld.global.f32 	%f56, [%rd18];
	add.s32 	%r67, %r66, %r64;
	st.shared.f32 	[%r67], %f56;
	add.s64 	%rd19, %rd18, %rd15;
	ld.global.f32 	%f57, [%rd19];
	add.s32 	%r68, %r67, %r64;
	st.shared.f32 	[%r68], %f57;
	add.s64 	%rd20, %rd19, %rd15;
	ld.global.f32 	%f58, [%rd20];
	add.s32 	%r69, %r68, %r64;
	st.shared.f32 	[%r69], %f58;
	add.s64 	%rd21, %rd20, %rd15;
	ld.global.f32 	%f59, [%rd21];
	add.s32 	%r70, %r69, %r64;
	st.shared.f32 	[%r70], %f59;
	add.s64 	%rd22, %rd21, %rd15;
	ld.global.f32 	%f60, [%rd22];
	add.s32 	%r71, %r70, %r64;
	st.shared.f32 	[%r71], %f60;
	add.s64 	%rd23, %rd22, %rd15;
	ld.global.f32 	%f61, [%rd23];
	add.s32 	%r72, %r71, %r64;
	st.shared.f32 	[%r72], %f61;
	add.s64 	%rd24, %rd23, %rd15;
	ld.global.f32 	%f62, [%rd24];
	add.s32 	%r73, %r72, %r64;
	st.shared.f32 	[%r73], %f62;
	add.s64 	%rd25, %rd24, %rd15;
	ld.global.f32 	%f63, [%rd25];
	add.s32 	%r74, %r73, %r64;
	st.shared.f32 	[%r74], %f63;
	add.s64 	%rd26, %rd25, %rd15;
	ld.global.f32 	%f64, [%rd26];
	add.s32 	%r75, %r74, %r64;
	st.shared.f32 	[%r75], %f64;
	add.s64 	%rd27, %rd26, %rd15;
	ld.global.f32 	%f65, [%rd27];
	add.s32 	%r76, %r75, %r64;
	st.shared.f32 	[%r76], %f65;
	add.s64 	%rd28, %rd27, %rd15;
	ld.global.f32 	%f66, [%rd28];
	add.s32 	%r77, %r76, %r64;
	st.shared.f32 	[%r77], %f66;
	add.s64 	%rd29, %rd28, %rd15;
	ld.global.f32 	%f67, [%rd29];
	add.s32 	%r78, %r77, %r64;
	st.shared.f32 	[%r78], %f67;
	add.s64 	%rd30, %rd29, %rd15;
	ld.global.f32 	%f68, [%rd30];
	add.s32 	%r79, %r78, %r64;
	st.shared.f32 	[%r79], %f68;
	add.s32 	%r149, %r149, 16;
	setp.eq.s32 	%p3, %r149, %r144;
	@%p3 bra 	$L__BB4_4;
	bra.uni 	$L__BB4_3;
$L__BB4_4:
	setp.eq.s32 	%p4, %r3, 0;
	@%p4 bra 	$L__BB4_13;
	and.b32  	%r6, %r50, 7;
	setp.lt.u32 	%p5, %r3, 8;
	@%p5 bra 	$L__BB4_7;
	mul.lo.s32 	%r80, %r144, %r51;
	mul.wide.s32 	%rd31, %r80, 4;
	add.s64 	%rd32, %rd71, %rd31;
	ld.global.f32 	%f69, [%rd32];
	mad.lo.s32 	%r81, %r144, %r50, %r1;
	shl.b32 	%r82, %r81, 2;
	mov.u32 	%r83, cache;
	add.s32 	%r84, %r83, %r82;
	st.shared.f32 	[%r84], %f69;
	mul.wide.s32 	%rd33, %r51, 4;
	add.s64 	%rd34, %rd32, %rd33;
	ld.global.f32 	%f70, [%rd34];
	shl.b32 	%r85, %r50, 2;
	add.s32 	%r86, %r84, %r85;
	st.shared.f32 	[%r86], %f70;
	add.s64 	%rd35, %rd34, %rd33;
	ld.global.f32 	%f71, [%rd35];
	add.s32 	%r87, %r86, %r85;
	st.shared.f32 	[%r87], %f71;
	add.s64 	%rd36, %rd35, %rd33;
	ld.global.f32 	%f72, [%rd36];
	add.s32 	%r88, %r87, %r85;
	st.shared.f32 	[%r88], %f72;
	add.s64 	%rd37, %rd36, %rd33;
	ld.global.f32 	%f73, [%rd37];
	add.s32 	%r89, %r88, %r85;
	st.shared.f32 	[%r89], %f73;
	add.s64 	%rd38, %rd37, %rd33;
	ld.global.f32 	%f74, [%rd38];
	add.s32 	%r90, %r89, %r85;
	st.shared.f32 	[%r90], %f74;
	add.s64 	%rd39, %rd38, %rd33;
	ld.global.f32 	%f75, [%rd39];
	add.s32 	%r91, %r90, %r85;
	st.shared.f32 	[%r91], %f75;
	add.s64 	%rd40, %rd39, %rd33;
	ld.global.f32 	%f76, [%rd40];
	add.s32 	%r92, %r91, %r85;
	st.shared.f32 	[%r92], %f76;
	add.s32 	%r144, %r144, 8;
$L__BB4_7:
	setp.eq.s32 	%p6, %r6, 0;
	@%p6 bra 	$L__BB4_13;
	and.b32  	%r9, %r50, 3;
	setp.lt.u32 	%p7, %r6, 4;
	@%p7 bra 	$L__BB4_10;
	mul.lo.s32 	%r93, %r144, %r51;
	mul.wide.s32 	%rd41, %r93, 4;
	add.s64 	%rd42, %rd71, %rd41;
	ld.global.f32 	%f77, [%rd42];
	mad.lo.s32 	%r94, %r144, %r50, %r1;
	shl.b32 	%r95, %r94, 2;
	mov.u32 	%r96, cache;
	add.s32 	%r97, %r96, %r95;
	st.shared.f32 	[%r97], %f77;
	mul.wide.s32 	%rd43, %r51, 4;
	add.s64 	%rd44, %rd42, %rd43;
	ld.global.f32 	%f78, [%rd44];
	shl.b32 	%r98, %r50, 2;
	add.s32 	%r99, %r97, %r98;
	st.shared.f32 	[%r99], %f78;
	add.s64 	%rd45, %rd44, %rd43;
	ld.global.f32 	%f79, [%rd45];
	add.s32 	%r100, %r99, %r98;
	st.shared.f32 	[%r100], %f79;
	add.s64 	%rd46, %rd45, %rd43;
	ld.global.f32 	%f80, [%rd46];
	add.s32 	%r101, %r100, %r98;
	st.shared.f32 	[%r101], %f80;
	add.s32 	%r144, %r144, 4;
$L__BB4_10:
	setp.eq.s32 	%p8, %r9, 0;
	@%p8 bra 	$L__BB4_13;
	mov.b32 	%r148, 0;
	mov.u32 	%r106, cache;
$L__BB4_12:
	.pragma "nounroll";
	mul.lo.s32 	%r103, %r144, %r51;
	mul.wide.s32 	%rd47, %r103, 4;
	add.s64 	%rd48, %rd71, %rd47;
	ld.global.f32 	%f81, [%rd48];
	mad.lo.s32 	%r104, %r144, %r50, %r1;
	shl.b32 	%r105, %r104, 2;
	add.s32 	%r107, %r106, %r105;
	st.shared.f32 	[%r107], %f81;
	add.s32 	%r144, %r144, 1;
	add.s32 	%r148, %r148, 1;
	setp.ne.s32 	%p9, %r148, %r9;
	@%p9 bra 	$L__BB4_12;
$L__BB4_13:
	setp.lt.s32 	%p10, %r49, 1;
	mov.f32 	%f189, 0f00000000;
	mov.f32 	%f190, %f189;
	@%p10 bra 	$L__BB4_31;
	mul.lo.s32 	%r109, %r50, %r50;
	shl.b32 	%r110, %r109, 2;
	mov.u32 	%r111, cache;
	add.s32 	%r16, %r111, %r110;
	mul.lo.s32 	%r17, %r51, %r50;
	shl.b32 	%r112, %r1, 2;
	add.s32 	%r18, %r111, %r112;
	shl.b32 	%r19, %r50, 2;
	add.s32 	%r20, %r18, %r19;
	add.s32 	%r21, %r20, %r19;
	add.s32 	%r22, %r21, %r19;
	add.s32 	%r23, %r22, %r19;
	add.s32 	%r24, %r23, %r19;
	add.s32 	%r25, %r24, %r19;
	add.s32 	%r26, %r50, -1;
	and.b32  	%r27, %r50, 7;
	and.b32  	%r28, %r50, 3;
	and.b32  	%r29, %r50, 2147483640;
	and.b32  	%r30, %r50, 1;
	neg.s32 	%r31, %r29;
	shl.b32 	%r32, %r50, 5;
	add.s32 	%r33, %r16, 32;
	cvta.to.global.u64 	%rd70, %rd8;
	mov.f32 	%f190, 0f00000000;
	mov.b32 	%r150, 0;
	mul.wide.u32 	%rd49, %r1, 4;
	mul.wide.s32 	%rd51, %r52, 4;
	mul.wide.s32 	%rd53, %r17, 4;
	mul.wide.s32 	%rd54, %r51, 4;
	mov.f32 	%f189, %f190;
$L__BB4_15:
	bar.sync 	0;
	add.s64 	%rd50, %rd70, %rd49;
	ld.global.f32 	%f85, [%rd50];
	shl.b32 	%r113, %r1, 3;
	add.s32 	%r114, %r16, %r113;
	st.shared.f32 	[%r114], %f85;
	add.s64 	%rd52, %rd50, %rd51;
	ld.global.f32 	%f86, [%rd52];
	st.shared.f32 	[%r114+4], %f86;
	bar.sync 	0;
	add.s32 	%r150, %r150, %r50;
	setp.ge.s32 	%p11, %r150, %r49;
	@%p11 bra 	$L__BB4_17;
	add.s64 	%rd71, %rd71, %rd53;
	ld.global.f32 	%f167, [%rd71];
	add.s64 	%rd55, %rd71, %rd54;
	ld.global.f32 	%f168, [%rd55];
	add.s64 	%rd56, %rd55, %rd54;
	ld.global.f32 	%f169, [%rd56];
	add.s64 	%rd57, %rd56, %rd54;
	ld.global.f32 	%f170, [%rd57];
	add.s64 	%rd58, %rd57, %rd54;
	ld.global.f32 	%f171, [%rd58];
	add.s64 	%rd59, %rd58, %rd54;
	ld.global.f32 	%f172, [%rd59];
	add.s64 	%rd60, %rd59, %rd54;
	ld.global.f32 	%f173, [%rd60];
	add.s64 	%rd61, %rd60, %rd54;
	ld.global.f32 	%f174, [%rd61];
$L__BB4_17:
	setp.lt.s32 	%p12, %r50, 1;
	@%p12 bra 	$L__BB4_29;
	setp.lt.u32 	%p13, %r26, 7;
	mov.b32 	%r155, 0;
	@%p13 bra 	$L__BB4_21;
	mov.u32 	%r151, %r33;
	mov.u32 	%r152, %r18;
	mov.u32 	%r153, %r31;
$L__BB4_20:
	.pragma "nounroll";
	ld.shared.f32 	%f88, [%r152];
	ld.shared.f32 	%f89, [%r151+-32];
	fma.rn.f32 	%f90, %f88, %f89, %f190;
	ld.shared.f32 	%f91, [%r151+-28];
	fma.rn.f32 	%f92, %f88, %f91, %f189;
	add.s32 	%r116, %r152, %r19;
	ld.shared.f32 	%f93, [%r116];
	ld.shared.f32 	%f94, [%r151+-24];
	fma.rn.f32 	%f95, %f93, %f94, %f90;
	ld.shared.f32 	%f96, [%r151+-20];
	fma.rn.f32 	%f97, %f93, %f96, %f92;
	add.s32 	%r117, %r116, %r19;
	ld.shared.f32 	%f98, [%r117];
	ld.shared.f32 	%f99, [%r151+-16];
	fma.rn.f32 	%f100, %f98, %f99, %f95;
	ld.shared.f32 	%f101, [%r151+-12];
	fma.rn.f32 	%f102, %f98, %f101, %f97;
	add.s32 	%r118, %r117, %r19;
	ld.shared.f32 	%f103, [%r118];
	ld.shared.f32 	%f104, [%r151+-8];
	fma.rn.f32 	%f105, %f103, %f104, %f100;
	ld.shared.f32 	%f106, [%r151+-4];
	fma.rn.f32 	%f107, %f103, %f106, %f102;
	add.s32 	%r119, %r118, %r19;
	ld.shared.f32 	%f108, [%r119];
	ld.shared.f32 	%f109, [%r151];
	fma.rn.f32 	%f110, %f108, %f109, %f105;
	ld.shared.f32 	%f111, [%r151+4];
	fma.rn.f32 	%f112, %f108, %f111, %f107;
	add.s32 	%r120, %r119, %r19;
	ld.shared.f32 	%f113, [%r120];
	ld.shared.f32 	%f114, [%r151+8];
	fma.rn.f32 	%f115, %f113, %f114, %f110;
	ld.shared.f32 	%f116, [%r151+12];
	fma.rn.f32 	%f117, %f113, %f116, %f112;
	add.s32 	%r121, %r120, %r19;
	ld.shared.f32 	%f118, [%r121];
	ld.shared.f32 	%f119, [%r151+16];
	fma.rn.f32 	%f120, %f118, %f119, %f115;
	ld.shared.f32 	%f121, [%r151+20];
	fma.rn.f32 	%f122, %f118, %f121, %f117;
	add.s32 	%r122, %r121, %r19;
	ld.shared.f32 	%f123, [%r122];
	ld.shared.f32 	%f124, [%r151+24];
	fma.rn.f32 	%f190, %f123, %f124, %f120;
	ld.shared.f32 	%f125, [%r151+28];
	fma.rn.f32 	%f189, %f123, %f125, %f122;
	add.s32 	%r153, %r153, 8;
	add.s32 	%r152, %r152, %r32;
	add.s32 	%r151, %r151, 64;
	setp.ne.s32 	%p14, %r153, 0;
	mov.u32 	%r155, %r29;
	@%p14 bra 	$L__BB4_20;
$L__BB4_21:
	setp.eq.s32 	%p15, %r27, 0;
	@%p15 bra 	$L__BB4_29;
	add.s32 	%r123, %r27, -1;
	setp.lt.u32 	%p16, %r123, 3;
	@%p16 bra 	$L__BB4_24;
	mul.lo.s32 	%r124, %r155, %r50;
	shl.b32 	%r125, %r124, 2;
	add.s32 	%r126, %r18, %r125;
	ld.shared.f32 	%f127, [%r126];
	shl.b32 	%r127, %r155, 3;
	add.s32 	%r128, %r16, %r127;
	ld.shared.f32 	%f128, [%r128];
	fma.rn.f32 	%f129, %f127, %f128, %f190;
	ld.shared.f32 	%f130, [%r128+4];
	fma.rn.f32 	%f131, %f127, %f130, %f189;
	add.s32 	%r129, %r126, %r19;
	ld.shared.f32 	%f132, [%r129];
	ld.shared.f32 	%f133, [%r128+8];
	fma.rn.f32 	%f134, %f132, %f133, %f129;
	ld.shared.f32 	%f135, [%r128+12];
	fma.rn.f32 	%f136, %f132, %f135, %f131;
	add.s32 	%r130, %r129, %r19;
	ld.shared.f32 	%f137, [%r130];
	ld.shared.f32 	%f138, [%r128+16];
	fma.rn.f32 	%f139, %f137, %f138, %f134;
	ld.shared.f32 	%f140, [%r128+20];
	fma.rn.f32 	%f141, %f137, %f140, %f136;
	add.s32 	%r131, %r130, %r19;
	ld.shared.f32 	%f142, [%r131];
	ld.shared.f32 	%f143, [%r128+24];
	fma.rn.f32 	%f190, %f142, %f143, %f139;
	ld.shared.f32 	%f144, [%r128+28];
	fma.rn.f32 	%f189, %f142, %f144, %f141;
	add.s32 	%r155, %r155, 4;
$L__BB4_24:
	setp.eq.s32 	%p17, %r28, 0;
	@%p17 bra 	$L__BB4_29;
	setp.eq.s32 	%p18, %r28, 1;
	@%p18 bra 	$L__BB4_27;
	mul.lo.s32 	%r132, %r155, %r50;
	shl.b32 	%r133, %r132, 2;
	add.s32 	%r134, %r18, %r133;
	ld.shared.f32 	%f146, [%r134];
	shl.b32 	%r135, %r155, 3;
	add.s32 	%r136, %r16, %r135;
	ld.shared.f32 	%f147, [%r136];
	fma.rn.f32 	%f148, %f146, %f147, %f190;
	ld.shared.f32 	%f149, [%r136+4];
	fma.rn.f32 	%f150, %f146, %f149, %f189;
	add.s32 	%r137, %r134, %r19;
	ld.shared.f32 	%f151, [%r137];
	ld.shared.f32 	%f152, [%r136+8];
	fma.rn.f32 	%f190, %f151, %f152, %f148;
	ld.shared.f32 	%f153, [%r136+12];
	fma.rn.f32 	%f189, %f151, %f153, %f150;
	add.s32 	%r155, %r155, 2;
$L__BB4_27:
	setp.eq.s32 	%p19, %r30, 0;
	@%p19 bra 	$L__BB4_29;
	mul.lo.s32 	%r138, %r155, %r50;
	shl.b32 	%r139, %r138, 2;
	add.s32 	%r140, %r18, %r139;
	ld.shared.f32 	%f154, [%r140];
	shl.b32 	%r141, %r155, 3;
	add.s32 	%r142, %r16, %r141;
	ld.shared.f32 	%f155, [%r142];
	fma.rn.f32 	%f190, %f154, %f155, %f190;
	ld.shared.f32 	%f156, [%r142+4];
	fma.rn.f32 	%f189, %f154, %f156, %f189;
$L__BB4_29:
	@%p11 bra 	$L__BB4_31;
	st.shared.f32 	[%r18], %f167;
	st.shared.f32 	[%r20], %f168;
	st.shared.f32 	[%r21], %f169;
	st.shared.f32 	[%r22], %f170;
	st.shared.f32 	[%r23], %f171;
	st.shared.f32 	[%r24], %f172;
	st.shared.f32 	[%r25], %f173;
	add.s32 	%r143, %r25, %r19;
	st.shared.f32 	[%r143], %f174;
	mul.wide.s32 	%rd67, %r50, 4;
	add.s64 	%rd70, %rd70, %rd67;
	bra.uni 	$L__BB4_15;
$L__BB4_31:
	ld.param.u64 	%rd68, [_Z27dgemm_kernel_prefetch_s2r_8iiiiPfiS_iS_i_param_8];
	cvta.to.global.u64 	%rd62, %rd68;
	mul.wide.s32 	%rd63, %r2, 4;
	add.s64 	%rd64, %rd62, %rd63;
	st.global.f32 	[%rd64], %f190;
	mul.wide.s32 	%rd65, %r53, 4;
	add.s64 	%rd66, %rd64, %rd65;
	st.global.f32 	[%rd66], %f189;
	ret;

}
	// .globl	_Z30dgemm_kernel_prefetch_s2r_4_16iiiiiPfiS_iS_i
.visible .entry _Z30dgemm_kernel_prefetch_s2r_4_16iiiiiPfiS_iS_i(
	.param .u32 _Z30dgemm_kernel_prefetch_s2r_4_16iiiiiPfiS_iS_i_param_0,
	.param .u32 _Z30dgemm_kernel_prefetch_s2r_4_16iiiiiPfiS_iS_i_param_1,
	.param .u32 _Z30dgemm_kernel_prefetch_s2r_4_16iiiiiPfiS_iS_i_param_2,
	.param .u32 _Z30dgemm_kernel_prefetch_s2r_4_16iiiiiPfiS_iS_i_param_3,
	.param .u32 _Z30dgemm_kernel_prefetch_s2r_4_16iiiiiPfiS_iS_i_param_4,
	.param .u64 .ptr .align 1 _Z30dgemm_kernel_prefetch_s2r_4_16iiiiiPfiS_iS_i_param_5,
	.param .u32 _Z30dgemm_kernel_prefetch_s2r_4_16iiiiiPfiS_iS_i_param_6,
	.param .u64 .ptr .align 1 _Z30dgemm_kernel_prefetch_s2r_4_16iiiiiPfiS_iS_i_param_7,
	.param .u32 _Z30dgemm_kernel_prefetch_s2r_4_16iiiiiPfiS_iS_i_param_8,
	.param .u64 .ptr .align 1 _Z30dgemm_kernel_prefetch_s2r_4_16iiiiiPfiS_iS_i_param_9,
	.param .u32 _Z30dgemm_kernel_prefetch_s2r_4_16iiiiiPfiS_iS_i_param_10
)
{
	.reg .pred 	%p<14>;
	.reg .b32 	%r<58>;
	.reg .b32 	%f<88>;
	.reg .b64 	%rd<48>;

	ld.param.u32 	%r23, [_Z30dgemm_kernel_prefetch_s2r_4_16iiiiiPfiS_iS_i_param_2];
	ld.param.u32 	%r24, [_Z30dgemm_kernel_prefetch_s2r_4_16iiiiiPfiS_iS_i_param_3];
	ld.param.u32 	%r25, [_Z30dgemm_kernel_prefetch_s2r_4_16iiiiiPfiS_iS_i_param_4];
	ld.param.u64 	%rd17, [_Z30dgemm_kernel_prefetch_s2r_4_16iiiiiPfiS_iS_i_param_5];
	ld.param.u32 	%r26, [_Z30dgemm_kernel_prefetch_s2r_4_16iiiiiPfiS_iS_i_param_6];
	ld.param.u64 	%rd15, [_Z30dgemm_kernel_prefetch_s2r_4_16iiiiiPfiS_iS_i_param_7];
	ld.param.u32 	%r27, [_Z30dgemm_kernel_prefetch_s2r_4_16iiiiiPfiS_iS_i_param_8];
	ld.param.u32 	%r28, [_Z30dgemm_kernel_prefetch_s2r_4_16iiiiiPfiS_iS_i_param_10];
	cvta.to.global.u64 	%rd18, %rd17;
	mov.u32 	%r29, %ctaid.x;
	mov.u32 	%r30, %ntid.x;
	mov.u32 	%r1, %tid.x;
	mad.lo.s32 	%r2, %r29, %r30, %r1;
	mul.wide.s32 	%rd19, %r2, 4;
	add.s64 	%rd1, %rd18, %rd19;
	setp.lt.s32 	%p1, %r25, 1;
	@%p1 bra 	$L__BB5_3;
	mov.b32 	%r52, 0;
$L__BB5_2:
	.pragma "nounroll";
	mul.lo.s32 	%r32, %r52, %r26;
	mul.wide.s32 	%rd20, %r32, 4;
	add.s64 	%rd21, %rd1, %rd20;
	ld.global.f32 	%f45, [%rd21];
	mad.lo.s32 	%r33, %r52, %r24, %r1;
	shl.b32 	%r34, %r33, 2;
	mov.u32 	%r35, cache;
	add.s32 	%r36, %r35, %r34;
	st.shared.f32 	[%r36], %f45;
	add.s32 	%r52, %r52, 1;
	setp.ne.s32 	%p2, %r52, %r25;
	@%p2 bra 	$L__BB5_2;
$L__BB5_3:
	mul.lo.s32 	%r5, %r26, %r25;
	setp.lt.s32 	%p3, %r23, 1;
	mov.f32 	%f54, 0f00000000;
	mov.f32 	%f55, %f54;
	@%p3 bra 	$L__BB5_22;
	mul.lo.s32 	%r38, %r25, %r24;
	shl.b32 	%r39, %r38, 2;
	mov.u32 	%r40, cache;
	add.s32 	%r6, %r40, %r39;
	shl.b32 	%r41, %r1, 2;
	add.s32 	%r7, %r40, %r41;
	shl.b32 	%r42, %r24, 2;
	add.s32 	%r8, %r7, %r42;
	add.s32 	%r9, %r8, %r42;
	add.s32 	%r10, %r9, %r42;
	mul.wide.s32 	%rd2, %r26, 8;
	mul.wide.s32 	%rd3, %r26, 12;
	mul.wide.s32 	%rd4, %r26, 4;
	cvta.to.global.u64 	%rd45, %rd15;
	mul.wide.s32 	%rd22, %r5, 4;
	add.s64 	%rd46, %rd1, %rd22;
	mov.f32 	%f55, 0f00000000;
	mov.b32 	%r53, 0;
	mov.f32 	%f54, %f55;
	bra.uni 	$L__BB5_6;
$L__BB5_5:
	setp.ge.s32 	%p13, %r53, %r23;
	mul.wide.s32 	%rd36, %r24, 4;
	add.s64 	%rd45, %rd45, %rd36;
	@%p13 bra 	$L__BB5_22;
$L__BB5_6:
	.pragma "nounroll";
	mov.u32 	%r57, %r53;
	setp.lt.s32 	%p4, %r24, 1;
	bar.sync 	0;
	mul.wide.u32 	%rd23, %r1, 4;
	add.s64 	%rd24, %rd45, %rd23;
	ld.global.f32 	%f49, [%rd24];
	shl.b32 	%r43, %r1, 3;
	add.s32 	%r44, %r6, %r43;
	st.shared.f32 	[%r44], %f49;
	mul.wide.s32 	%rd25, %r27, 4;
	add.s64 	%rd26, %rd24, %rd25;
	ld.global.f32 	%f50, [%rd26];
	st.shared.f32 	[%r44+4], %f50;
	bar.sync 	0;
	add.s32 	%r53, %r57, %r24;
	@%p4 bra 	$L__BB5_5;
	setp.gt.s32 	%p5, %r25, 0;
	@%p5 bra 	$L__BB5_14;
	add.s32 	%r56, %r25, %r57;
$L__BB5_9:
	.pragma "nounroll";
	add.s32 	%r57, %r57, %r25;
	setp.ge.s32 	%p6, %r56, %r23;
	@%p6 bra 	$L__BB5_11;
	ld.global.f32 	%f74, [%rd46];
	add.s64 	%rd27, %rd46, %rd4;
	ld.global.f32 	%f75, [%rd27];
	add.s64 	%rd28, %rd46, %rd2;
	ld.global.f32 	%f76, [%rd28];
	add.s64 	%rd29, %rd46, %rd3;
	ld.global.f32 	%f77, [%rd29];
$L__BB5_11:
	@%p6 bra 	$L__BB5_13;
	st.shared.f32 	[%r7], %f74;
	st.shared.f32 	[%r8], %f75;
	st.shared.f32 	[%r9], %f76;
	st.shared.f32 	[%r10], %f77;
$L__BB5_13:
	add.s32 	%r56, %r56, %r25;
	mul.wide.s32 	%rd30, %r5, 4;
	add.s64 	%rd46, %rd46, %rd30;
	setp.lt.s32 	%p8, %r57, %r53;
	@%p8 bra 	$L__BB5_9;
	bra.uni 	$L__BB5_5;
$L__BB5_14:
	mov.u32 	%r54, %r57;
$L__BB5_15:
	.pragma "nounroll";
	add.s32 	%r15, %r54, %r25;
	setp.ge.s32 	%p9, %r15, %r23;
	@%p9 bra 	$L__BB5_17;
	ld.global.f32 	%f74, [%rd46];
	mul.wide.s32 	%rd31, %r26, 4;
	add.s64 	%rd32, %rd46, %rd31;
	ld.global.f32 	%f75, [%rd32];
	add.s64 	%rd33, %rd32, %rd4;
	ld.global.f32 	%f76, [%rd33];
	add.s64 	%rd34, %rd33, %rd4;
	ld.global.f32 	%f77, [%rd34];
$L__BB5_17:
	sub.s32 	%r18, %r54, %r57;
	mov.b32 	%r55, 0;
	bra.uni 	$L__BB5_20;
$L__BB5_18:
	st.shared.f32 	[%r7], %f74;
	st.shared.f32 	[%r8], %f75;
	st.shared.f32 	[%r9], %f76;
	st.shared.f32 	[%r10], %f77;
$L__BB5_19:
	mul.wide.s32 	%rd35, %r5, 4;
	add.s64 	%rd46, %rd46, %rd35;
	setp.lt.s32 	%p12, %r15, %r53;
	mov.u32 	%r54, %r15;
	@%p12 bra 	$L__BB5_15;
	bra.uni 	$L__BB5_5;
$L__BB5_20:
	.pragma "nounroll";
	mul.lo.s32 	%r46, %r55, %r24;
	shl.b32 	%r47, %r46, 2;
	add.s32 	%r48, %r7, %r47;
	ld.shared.f32 	%f51, [%r48];
	add.s32 	%r49, %r55, %r18;
	shl.b32 	%r50, %r49, 2;
	add.s32 	%r51, %r6, %r50;
	ld.shared.f32 	%f52, [%r51];
	fma.rn.f32 	%f54, %f51, %f52, %f54;
	ld.shared.f32 	%f53, [%r51+4];
	fma.rn.f32 	%f55, %f51, %f53, %f55;
	add.s32 	%r55, %r55, 1;
	setp.eq.s32 	%p10, %r55, %r25;
	@%p10 bra 	$L__BB5_21;
	bra.uni 	$L__BB5_20;
$L__BB5_21:
	setp.lt.s32 	%p11, %r15, %r23;
	@%p11 bra 	$L__BB5_18;
	bra.uni 	$L__BB5_19;
$L__BB5_22:
	ld.param.u64 	%rd42, [_Z30dgemm_kernel_prefetch_s2r_4_16iiiiiPfiS_iS_i_param_9];
	cvta.to.global.u64 	%rd37, %rd42;
	mul.wide.s32 	%rd38, %r2, 4;
	add.s64 	%rd39, %rd37, %rd38;
	st.global.f32 	[%rd39], %f54;
	mul.wide.s32 	%rd40, %r28, 4;
	add.s64 	%rd41, %rd39, %rd40;
	st.global.f32 	[%rd41], %f55;
	ret;

}
	// .globl	_Z15dgemm_kernel4_2iiiiiPfiS_iS_i
.visible .entry _Z15dgemm_kernel4_2iiiiiPfiS_iS_i(
	.param .u32 _Z15dgemm_kernel4_2iiiiiPfiS_iS_i_param_0,
	.param .u32 _Z15dgemm_kernel4_2iiiiiPfiS_iS_i_param_1,
	.param .u32 _Z15dgemm_kernel4_2iiiiiPfiS_iS_i_param_2,
	.param .u32 _Z15dgemm_kernel4_2iiiiiPfiS_iS_i_param_3,
	.param .u32 _Z15dgemm_kernel4_2iiiiiPfiS_iS_i_param_4,
	.param .u64 .ptr .align 1 _Z15dgemm_kernel4_2iiiiiPfiS_iS_i_param_5,
	.param .u32 _Z15dgemm_kernel4_2iiiiiPfiS_iS_i_param_6,
	.param .u64 .ptr .align 1 _Z15dgemm_kernel4_2iiiiiPfiS_iS_i_param_7,
	.param .u32 _Z15dgemm_kernel4_2iiiiiPfiS_iS_i_param_8,
	.param .u64 .ptr .align 1 _Z15dgemm_kernel4_2iiiiiPfiS_iS_i_param_9,
	.param .u32 _Z15dgemm_kernel4_2iiiiiPfiS_iS_i_param_10
)
{
	.reg .pred 	%p<6>;
	.reg .b32 	%r<30>;
	.reg .b32 	%f<102>;
	.reg .b64 	%rd<38>;

	ld.param.u32 	%r11, [_Z15dgemm_kernel4_2iiiiiPfiS_iS_i_param_2];
	ld.param.u32 	%r12, [_Z15dgemm_kernel4_2iiiiiPfiS_iS_i_param_3];
	ld.param.u32 	%r13, [_Z15dgemm_kernel4_2iiiiiPfiS_iS_i_param_4];
	ld.param.u64 	%rd13, [_Z15dgemm_kernel4_2iiiiiPfiS_iS_i_param_5];
	ld.param.u32 	%r14, [_Z15dgemm_kernel4_2iiiiiPfiS_iS_i_param_6];
	ld.param.u64 	%rd12, [_Z15dgemm_kernel4_2iiiiiPfiS_iS_i_param_7];
	ld.param.u32 	%r15, [_Z15dgemm_kernel4_2iiiiiPfiS_iS_i_param_8];
	ld.param.u64 	%rd14, [_Z15dgemm_kernel4_2iiiiiPfiS_iS_i_param_9];
	ld.param.u32 	%r16, [_Z15dgemm_kernel4_2iiiiiPfiS_iS_i_param_10];
	cvta.to.global.u64 	%rd15, %rd14;
	cvta.to.global.u64 	%rd16, %rd13;
	mov.u32 	%r17, %ctaid.x;
	mov.u32 	%r18, %ntid.x;
	mov.u32 	%r1, %tid.x;
	mad.lo.s32 	%r19, %r17, %r18, %r1;
	mul.wide.s32 	%rd17, %r19, 4;
	add.s64 	%rd1, %rd16, %rd17;
	add.s64 	%rd2, %rd15, %rd17;
	setp.lt.s32 	%p1, %r11, 1;
	mov.f32 	%f94, 0f00000000;
	mov.f32 	%f93, %f94;
	@%p1 bra 	$L__BB6_8;
	mul.wide.s32 	%rd18, %r14, 4;
	add.s64 	%rd19, %rd1, %rd18;
	add.s64 	%rd20, %rd19, %rd18;
	add.s64 	%rd21, %rd20, %rd18;
	ld.global.f32 	%f76, [%rd21];
	ld.global.f32 	%f77, [%rd20];
	ld.global.f32 	%f78, [%rd19];
	ld.global.f32 	%f79, [%rd1];
	cvta.to.global.u64 	%rd35, %rd12;
	add.s64 	%rd37, %rd21, %rd18;
	mov.f32 	%f93, 0f00000000;
	mov.b32 	%r26, 0;
	mov.f32 	%f94, %f93;
	bra.uni 	$L__BB6_3;
$L__BB6_2:
	setp.ge.s32 	%p5, %r26, %r11;
	mul.wide.s32 	%rd30, %r12, 4;
	add.s64 	%rd35, %rd35, %rd30;
	@%p5 bra 	$L__BB6_8;
$L__BB6_3:
	.pragma "nounroll";
	mov.u32 	%r29, %r26;
	setp.lt.s32 	%p2, %r12, 1;
	bar.sync 	0;
	mul.wide.u32 	%rd22, %r1, 4;
	add.s64 	%rd23, %rd35, %rd22;
	ld.global.f32 	%f50, [%rd23];
	mul.wide.s32 	%rd24, %r15, 4;
	add.s64 	%rd25, %rd23, %rd24;
	ld.global.f32 	%f51, [%rd25];
	shl.b32 	%r21, %r1, 3;
	mov.u32 	%r22, cacheB;
	add.s32 	%r23, %r22, %r21;
	st.shared.v2.f32 	[%r23], {%f50, %f51};
	bar.sync 	0;
	add.s32 	%r26, %r29, %r12;
	@%p2 bra 	$L__BB6_2;
	add.s32 	%r27, %r13, %r29;
	add.s32 	%r28, %r22, 16;
$L__BB6_5:
	.pragma "nounroll";
	setp.ge.s32 	%p3, %r27, %r11;
	@%p3 bra 	$L__BB6_7;
	ld.global.f32 	%f96, [%rd37];
	mul.wide.s32 	%rd26, %r14, 4;
	add.s64 	%rd27, %rd37, %rd26;
	ld.global.f32 	%f97, [%rd27];
	add.s64 	%rd28, %rd27, %rd26;
	ld.global.f32 	%f98, [%rd28];
	add.s64 	%rd29, %rd28, %rd26;
	ld.global.f32 	%f99, [%rd29];
	add.s64 	%rd37, %rd29, %rd26;
$L__BB6_7:
	ld.shared.v4.f32 	{%f52, %f53, %f54, %f55}, [%r28+-16];
	fma.rn.f32 	%f56, %f79, %f52, %f93;
	fma.rn.f32 	%f57, %f79, %f53, %f94;
	fma.rn.f32 	%f58, %f78, %f54, %f56;
	fma.rn.f32 	%f59, %f78, %f55, %f57;
	ld.shared.v4.f32 	{%f60, %f61, %f62, %f63}, [%r28];
	fma.rn.f32 	%f64, %f77, %f60, %f58;
	fma.rn.f32 	%f65, %f77, %f61, %f59;
	fma.rn.f32 	%f93, %f76, %f62, %f64;
	fma.rn.f32 	%f94, %f76, %f63, %f65;
	add.s32 	%r29, %r29, 4;
	add.s32 	%r28, %r28, 32;
	add.s32 	%r27, %r27, 4;
	setp.lt.s32 	%p4, %r29, %r26;
	mov.f32 	%f79, %f96;
	mov.f32 	%f78, %f97;
	mov.f32 	%f77, %f98;
	mov.f32 	%f76, %f99;
	@%p4 bra 	$L__BB6_5;
	bra.uni 	$L__BB6_2;
$L__BB6_8:
	st.global.f32 	[%rd2], %f93;
	mul.wide.s32 	%rd31, %r16, 4;
	add.s64 	%rd32, %rd2, %rd31;
	st.global.f32 	[%rd32], %f94;
	ret;

}
	// .globl	_Z15dgemm_kernel4_3iiiiiPfiS_iS_i
.visible .entry _Z15dgemm_kernel4_3iiiiiPfiS_iS_i(
	.param .u32 _Z15dgemm_kernel4_3iiiiiPfiS_iS_i_param_0,
	.param .u32 _Z15dgemm_kernel4_3iiiiiPfiS_iS_i_param_1,
	.param .u32 _Z15dgemm_kernel4_3iiiiiPfiS_iS_i_param_2,
	.param .u32 _Z15dgemm_kernel4_3iiiiiPfiS_iS_i_param_3,
	.param .u32 _Z15dgemm_kernel4_3iiiiiPfiS_iS_i_param_4,
	.param .u64 .ptr .align 1 _Z15dgemm_kernel4_3iiiiiPfiS_iS_i_param_5,
	.param .u32 _Z15dgemm_kernel4_3iiiiiPfiS_iS_i_param_6,
	.param .u64 .ptr .align 1 _Z15dgemm_kernel4_3iiiiiPfiS_iS_i_param_7,
	.param .u32 _Z15dgemm_kernel4_3iiiiiPfiS_iS_i_param_8,
	.param .u64 .ptr .align 1 _Z15dgemm_kernel4_3iiiiiPfiS_iS_i_param_9,
	.param .u32 _Z15dgemm_kernel4_3iiiiiPfiS_iS_i_param_10
)
{


	ret;

}


// ===== COMPILED SASS (sm_100) =====

	.target	sm_100

	.elftype	@"ET_EXEC"


//--------------------- .note.nv.tkinfo           --------------------------
	.section	.note.nv.tkinfo,"",@"SHT_NOTE"
	.sectionflags	@"SHF_NOTE_NV_TKINFO"
	.tkinfo
        /*0018*/ 	.word	0x00000002
        /*0030*/ 	.string	""
        /*0030*/ 	.string	"ptxas"
        /*0030*/ 	.string	"Cuda compilation tools, release 13.0, V13.0.88"
        /*0030*/ 	.string	"Build cuda_13.0.r13.0/compiler.36424714_0"
        /*0030*/ 	.string	"-arch sm_100 -m 64 "



//--------------------- .note.nv.cuinfo           --------------------------
	.section	.note.nv.cuinfo,"",@"SHT_NOTE"
	.sectionflags	@"SHF_NOTE_NV_CUINFO"
        /*0018*/ 	.short	0x0002
        /*001a*/ 	.short	0x0064
        /*001c*/ 	.short	0x0082
	.zero		2


//--------------------- .nv.info                  --------------------------
	.section	.nv.info,"",@"SHT_CUDA_INFO"
	.align	4


	//----- nvinfo : EIATTR_REGCOUNT
	.align		4
        /*0000*/ 	.byte	0x04, 0x2f
        /*0002*/ 	.short	(.L_1 - .L_0)
	.align		4
.L_0:
        /*0004*/ 	.word	index@(_Z18dgemm_kernel_naiveiiiPfiS_iS_i)
        /*0008*/ 	.word	0x00000017


	//----- nvinfo : EIATTR_FRAME_SIZE
	.align		4
.L_1:
        /*000c*/ 	.byte	0x04, 0x11
        /*000e*/ 	.short	(.L_3 - .L_2)
	.align		4
.L_2:
        /*0010*/ 	.word	index@(_Z18dgemm_kernel_naiveiiiPfiS_iS_i)
        /*0014*/ 	.word	0x00000000


	//----- nvinfo : EIATTR_REGCOUNT
	.align		4
.L_3:
        /*0018*/ 	.byte	0x04, 0x2f
        /*001a*/ 	.short	(.L_5 - .L_4)
	.align		4
.L_4:
        /*001c*/ 	.word	index@(_Z23dgemm_kernel_reduce_gldiiiPfiS_iS_i)
        /*0020*/ 	.word	0x00000016


	//----- nvinfo : EIATTR_FRAME_SIZE
	.align		4
.L_5:
        /*0024*/ 	.byte	0x04, 0x11
        /*0026*/ 	.short	(.L_7 - .L_6)
	.align		4
.L_6:
        /*0028*/ 	.word	index@(_Z23dgemm_kernel_reduce_gldiiiPfiS_iS_i)
        /*002c*/ 	.word	0x00000000


	//----- nvinfo : EIATTR_REGCOUNT
	.align		4
.L_7:
        /*0030*/ 	.byte	0x04, 0x2f
        /*0032*/ 	.short	(.L_9 - .L_8)
	.align		4
.L_8:
        /*0034*/ 	.word	index@(_Z19dgemm_kernel_sharediiiiPfiS_iS_i)
        /*0038*/ 	.word	0x00000020


	//----- nvinfo : EIATTR_FRAME_SIZE
	.align		4
.L_9:
        /*003c*/ 	.byte	0x04, 0x11
        /*003e*/ 	.short	(.L_11 - .L_10)
	.align		4
.L_10:
        /*0040*/ 	.word	index@(_Z19dgemm_kernel_sharediiiiPfiS_iS_i)
        /*0044*/ 	.word	0x00000000


	//----- nvinfo : EIATTR_REGCOUNT
	.align		4
.L_11:
        /*0048*/ 	.byte	0x04, 0x2f
        /*004a*/ 	.short	(.L_13 - .L_12)
	.align		4
.L_12:
        /*004c*/ 	.word	index@(_Z28dgemm_kernel_prefetch_s2r_16iiiiPfiS_iS_i)
        /*0050*/ 	.word	0x00000030


	//----- nvinfo : EIATTR_FRAME_SIZE
	.align		4
.L_13:
        /*0054*/ 	.byte	0x04, 0x11
        /*0056*/ 	.short	(.L_15 - .L_14)
	.align		4
.L_14:
        /*0058*/ 	.word	index@(_Z28dgemm_kernel_prefetch_s2r_16iiiiPfiS_iS_i)
        /*005c*/ 	.word	0x00000000


	//----- nvinfo : EIATTR_REGCOUNT
	.align		4
.L_15:
        /*0060*/ 	.byte	0x04, 0x2f
        /*0062*/ 	.short	(.L_17 - .L_16)
	.align		4
.L_16:
        /*0064*/ 	.word	index@(_Z27dgemm_kernel_prefetch_s2r_8iiiiPfiS_iS_i)
        /*0068*/ 	.word	0x00000020


	//----- nvinfo : EIATTR_FRAME_SIZE
	.align		4
.L_17:
        /*006c*/ 	.byte	0x04, 0x11
        /*006e*/ 	.short	(.L_19 - .L_18)
	.align		4
.L_18:
        /*0070*/ 	.word	index@(_Z27dgemm_kernel_prefetch_s2r_8iiiiPfiS_iS_i)
        /*0074*/ 	.word	0x00000000


	//----- nvinfo : EIATTR_REGCOUNT
	.align		4
.L_19:
        /*0078*/ 	.byte	0x04, 0x2f
        /*007a*/ 	.short	(.L_21 - .L_20)
	.align		4
.L_20:
        /*007c*/ 	.word	index@(_Z30dgemm_kernel_prefetch_s2r_4_16iiiiiPfiS_iS_i)
        /*0080*/ 	.word	0x0000001c


	//----- nvinfo : EIATTR_FRAME_SIZE
	.align		4
.L_21:
        /*0084*/ 	.byte	0x04, 0x11
        /*0086*/ 	.short	(.L_23 - .L_22)
	.align		4
.L_22:
        /*0088*/ 	.word	index@(_Z30dgemm_kernel_prefetch_s2r_4_16iiiiiPfiS_iS_i)
        /*008c*/ 	.word	0x00000000


	//----- nvinfo : EIATTR_REGCOUNT
	.align		4
.L_23:
        /*0090*/ 	.byte	0x04, 0x2f
        /*0092*/ 	.short	(.L_25 - .L_24)
	.align		4
.L_24:
        /*0094*/ 	.word	index@(_Z15dgemm_kernel4_2iiiiiPfiS_iS_i)
        /*0098*/ 	.word	0x00000020


	//----- nvinfo : EIATTR_FRAME_SIZE
	.align		4
.L_25:
        /*009c*/ 	.byte	0x04, 0x11
        /*009e*/ 	.short	(.L_27 - .L_26)
	.align		4
.L_26:
        /*00a0*/ 	.word	index@(_Z15dgemm_kernel4_2iiiiiPfiS_iS_i)
        /*00a4*/ 	.word	0x00000000


	//----- nvinfo : EIATTR_REGCOUNT
	.align		4
.L_27:
        /*00a8*/ 	.byte	0x04, 0x2f
        /*00aa*/ 	.short	(.L_29 - .L_28)
	.align		4
.L_28:
        /*00ac*/ 	.word	index@(_Z15dgemm_kernel4_3iiiiiPfiS_iS_i)
        /*00b0*/ 	.word	0x00000004


	//----- nvinfo : EIATTR_FRAME_SIZE
	.align		4
.L_29:
        /*00b4*/ 	.byte	0x04, 0x11
        /*00b6*/ 	.short	(.L_31 - .L_30)
	.align		4
.L_30:
        /*00b8*/ 	.word	index@(_Z15dgemm_kernel4_3iiiiiPfiS_iS_i)
        /*00bc*/ 	.word	0x00000000


	//----- nvinfo : EIATTR_MIN_STACK_SIZE
	.align		4
.L_31:
        /*00c0*/ 	.byte	0x04, 0x12
        /*00c2*/ 	.short	(.L_33 - .L_32)
	.align		4
.L_32:
        /*00c4*/ 	.word	index@(_Z15dgemm_kernel4_3iiiiiPfiS_iS_i)
        /*00c8*/ 	.word	0x00000000


	//----- nvinfo : EIATTR_MIN_STACK_SIZE
	.align		4
.L_33:
        /*00cc*/ 	.byte	0x04, 0x12
        /*00ce*/ 	.short	(.L_35 - .L_34)
	.align		4
.L_34:
        /*00d0*/ 	.word	index@(_Z15dgemm_kernel4_2iiiiiPfiS_iS_i)
        /*00d4*/ 	.word	0x00000000


	//----- nvinfo : EIATTR_MIN_STACK_SIZE
	.align		4
.L_35:
        /*00d8*/ 	.byte	0x04, 0x12
        /*00da*/ 	.short	(.L_37 - .L_36)
	.align		4
.L_36:
        /*00dc*/ 	.word	index@(_Z30dgemm_kernel_prefetch_s2r_4_16iiiiiPfiS_iS_i)
        /*00e0*/ 	.word	0x00000000


	//----- nvinfo : EIATTR_MIN_STACK_SIZE
	.align		4
.L_37:
        /*00e4*/ 	.byte	0x04, 0x12
        /*00e6*/ 	.short	(.L_39 - .L_38)
	.align		4
.L_38:
        /*00e8*/ 	.word	index@(_Z27dgemm_kernel_prefetch_s2r_8iiiiPfiS_iS_i)
        /*00ec*/ 	.word	0x00000000


	//----- nvinfo : EIATTR_MIN_STACK_SIZE
	.align		4
.L_39:
        /*00f0*/ 	.byte	0x04, 0x12
        /*00f2*/ 	.short	(.L_41 - .L_40)
	.align		4
.L_40:
        /*00f4*/ 	.word	index@(_Z28dgemm_kernel_prefetch_s2r_16iiiiPfiS_iS_i)
        /*00f8*/ 	.word	0x00000000


	//----- nvinfo : EIATTR_MIN_STACK_SIZE
	.align		4
.L_41:
        /*00fc*/ 	.byte	0x04, 0x12
        /*00fe*/ 	.short	(.L_43 - .L_42)
	.align		4
.L_42:
        /*0100*/ 	.word	index@(_Z19dgemm_kernel_sharediiiiPfiS_iS_i)
        /*0104*/ 	.word	0x00000000


	//----- nvinfo : EIATTR_MIN_STACK_SIZE
	.align		4
.L_43:
        /*0108*/ 	.byte	0x04, 0x12
        /*010a*/ 	.short	(.L_45 - .L_44)
	.align		4
.L_44:
        /*010c*/ 	.word	index@(_Z23dgemm_kernel_reduce_gldiiiPfiS_iS_i)
        /*0110*/ 	.word	0x00000000


	//----- nvinfo : EIATTR_MIN_STACK_SIZE
	.align		4
.L_45:
        /*0114*/ 	.byte	0x04, 0x12
        /*0116*/ 	.short	(.L_47 - .L_46)
	.align		4
.L_46:
        /*0118*/ 	.word	index@(_Z18dgemm_kernel_naiveiiiPfiS_iS_i)
        /*011c*/ 	.word	0x00000000
.L_47:


//--------------------- .nv.compat                --------------------------
	.section	.nv.compat,"",@"SHT_CUDA_COMPAT_INFO"
	.align	4
        /*0000*/ 	.byte	0x02, 0x09, 0x00, 0x00, 0x02, 0x02, 0x01, 0x00, 0x02, 0x05, 0x05, 0x00, 0x03, 0x07, 0x01, 0x01
        /*0010*/ 	.byte	0x02, 0x03, 0x00, 0x00, 0x02, 0x06, 0x01, 0x00, 0x04, 0x0b, 0x08, 0x00, 0x09, 0x00, 0x00, 0x00
        /*0020*/ 	.byte	0x00, 0x00, 0x00, 0x00


//--------------------- .nv.info._Z15dgemm_kernel4_3iiiiiPfiS_iS_i --------------------------
	.section	.nv.info._Z15dgemm_kernel4_3iiiiiPfiS_iS_i,"",@"SHT_CUDA_INFO"
	.sectionflags	@""
	.align	4


	//----- nvinfo : EIATTR_CUDA_API_VERSION
	.align		4
        /*0000*/ 	.byte	0x04, 0x37
        /*0002*/ 	.short	(.L_49 - .L_48)
.L_48:
        /*0004*/ 	.word	0x00000082


	//----- nvinfo : EIATTR_KPARAM_INFO
	.align		4
.L_49:
        /*0008*/ 	.byte	0x04, 0x17
        /*000a*/ 	.short	(.L_51 - .L_50)
.L_50:
        /*000c*/ 	.word	0x00000000
        /*0010*/ 	.short	0x000a
        /*0012*/ 	.short	0x0040
        /*0014*/ 	.byte	0x00, 0xf0, 0x11, 0x00


	//----- nvinfo : EIATTR_KPARAM_INFO
	.align		4
.L_51:
        /*0018*/ 	.byte	0x04, 0x17
        /*001a*/ 	.short	(.L_53 - .L_52)
.L_52:
        /*001c*/ 	.word	0x00000000
        /*0020*/ 	.short	0x0009
        /*0022*/ 	.short	0x0038
        /*0024*/ 	.byte	0x00, 0xf5, 0x21, 0x00


	//----- nvinfo : EIATTR_KPARAM_INFO
	.align		4
.L_53:
        /*0028*/ 	.byte	0x04, 0x17
        /*002a*/ 	.short	(.L_55 - .L_54)
.L_54:
        /*002c*/ 	.word	0x00000000
        /*0030*/ 	.short	0x0008
        /*0032*/ 	.short	0x0030
        /*0034*/ 	.byte	0x00, 0xf0, 0x11, 0x00


	//----- nvinfo : EIATTR_KPARAM_INFO
	.align		4
.L_55:
        /*0038*/ 	.byte	0x04, 0x17
        /*003a*/ 	.short	(.L_57 - .L_56)
.L_56:
        /*003c*/ 	.word	0x00000000
        /*0040*/ 	.short	0x0007
        /*0042*/ 	.short	0x0028
        /*0044*/ 	.byte	0x00, 0xf5, 0x21, 0x00


	//----- nvinfo : EIATTR_KPARAM_INFO
	.align		4
.L_57:
        /*0048*/ 	.byte	0x04, 0x17
        /*004a*/ 	.short	(.L_59 - .L_58)
.L_58:
        /*004c*/ 	.word	0x00000000
        /*0050*/ 	.short	0x0006
        /*0052*/ 	.short	0x0020
        /*0054*/ 	.byte	0x00, 0xf0, 0x11, 0x00


	//----- nvinfo : EIATTR_KPARAM_INFO
	.align		4
.L_59:
        /*0058*/ 	.byte	0x04, 0x17
        /*005a*/ 	.short	(.L_61 - .L_60)
.L_60:
        /*005c*/ 	.word	0x00000000
        /*0060*/ 	.short	0x0005
        /*0062*/ 	.short	0x0018
        /*0064*/ 	.byte	0x00, 0xf5, 0x21, 0x00


	//----- nvinfo : EIATTR_KPARAM_INFO
	.align		4
.L_61:
        /*0068*/ 	.byte	0x04, 0x17
        /*006a*/ 	.short	(.L_63 - .L_62)
.L_62:
        /*006c*/ 	.word	0x00000000
        /*0070*/ 	.short	0x0004
        /*0072*/ 	.short	0x0010
        /*0074*/ 	.byte	0x00, 0xf0, 0x11, 0x00


	//----- nvinfo : EIATTR_KPARAM_INFO
	.align		4
.L_63:
        /*0078*/ 	.byte	0x04, 0x17
        /*007a*/ 	.short	(.L_65 - .L_64)
.L_64:
        /*007c*/ 	.word	0x00000000
        /*0080*/ 	.short	0x0003
        /*0082*/ 	.short	0x000c
        /*0084*/ 	.byte	0x00, 0xf0, 0x11, 0x00


	//----- nvinfo : EIATTR_KPARAM_INFO
	.align		4
.L_65:
        /*0088*/ 	.byte	0x04, 0x17
        /*008a*/ 	.short	(.L_67 - .L_66)
.L_66:
        /*008c*/ 	.word	0x00000000
        /*0090*/ 	.short	0x0002
        /*0092*/ 	.short	0x0008
        /*0094*/ 	.byte	0x00, 0xf0, 0x11, 0x00


	//----- nvinfo : EIATTR_KPARAM_INFO
	.align		4
.L_67:
        /*0098*/ 	.byte	0x04, 0x17
        /*009a*/ 	.short	(.L_69 - .L_68)
.L_68:
        /*009c*/ 	.word	0x00000000
        /*00a0*/ 	.short	0x0001
        /*00a2*/ 	.short	0x0004
        /*00a4*/ 	.byte	0x00, 0xf0, 0x11, 0x00


	//----- nvinfo : EIATTR_KPARAM_INFO
	.align		4
.L_69:
        /*00a8*/ 	.byte	0x04, 0x17
        /*00aa*/ 	.short	(.L_71 - .L_70)
.L_70:
        /*00ac*/ 	.word	0x00000000
        /*00b0*/ 	.short	0x0000
        /*00b2*/ 	.short	0x0000
        /*00b4*/ 	.byte	0x00, 0xf0, 0x11, 0x00


	//----- nvinfo : EIATTR_SPARSE_MMA_MASK
	.align		4
.L_71:
        /*00b8*/ 	.byte	0x03, 0x50
        /*00ba*/ 	.short	0x0000


	//----- nvinfo : EIATTR_MAXREG_COUNT
	.align		4
        /*00bc*/ 	.byte	0x03, 0x1b
        /*00be*/ 	.short	0x00ff


	//----- nvinfo : EIATTR_MERCURY_ISA_VERSION
	.align		4
        /*00c0*/ 	.byte	0x03, 0x5f
        /*00c2*/ 	.short	0x0101


	//----- nvinfo : EIATTR_VRC_CTA_INIT_COUNT
	.align		4
        /*00c4*/ 	.byte	0x02, 0x4a
	.zero		1
	.zero		1


	//----- nvinfo : EIATTR_EXIT_INSTR_OFFSETS
	.align		4
        /*00c8*/ 	.byte	0x04, 0x1c
        /*00ca*/ 	.short	(.L_73 - .L_72)


	//   ....[0]....
.L_72:
        /*00cc*/ 	.word	0x00000010


	//----- nvinfo : EIATTR_CBANK_PARAM_SIZE
	.align		4
.L_73:
        /*00d0*/ 	.byte	0x03, 0x19
        /*00d2*/ 	.short	0x0044


	//----- nvinfo : EIATTR_PARAM_CBANK
	.align		4
        /*00d4*/ 	.byte	0x04, 0x0a
        /*00d6*/ 	.short	(.L_75 - .L_74)
	.align		4
.L_74:
        /*00d8*/ 	.word	index@(.nv.constant0._Z15dgemm_kernel4_3iiiiiPfiS_iS_i)
        /*00dc*/ 	.short	0x0380
        /*00de*/ 	.short	0x0044


	//----- nvinfo : EIATTR_SW_WAR
	.align		4
.L_75:
        /*00e0*/ 	.byte	0x04, 0x36
        /*00e2*/ 	.short	(.L_77 - .L_76)
.L_76:
        /*00e4*/ 	.word	0x00000008
.L_77:


//--------------------- .nv.info._Z15dgemm_kernel4_2iiiiiPfiS_iS_i --------------------------
	.section	.nv.info._Z15dgemm_kernel4_2iiiiiPfiS_iS_i,"",@"SHT_CUDA_INFO"
	.sectionflags	@""
	.align	4


	//----- nvinfo : EIATTR_CUDA_API_VERSION
	.align		4
        /*0000*/ 	.byte	0x04, 0x37
        /*0002*/ 	.short	(.L_79 - .L_78)
.L_78:
        /*0004*/ 	.word	0x00000082


	//----- nvinfo : EIATTR_KPARAM_INFO
	.align		4
.L_79:
        /*0008*/ 	.byte	0x04, 0x17
        /*000a*/ 	.short	(.L_81 - .L_80)
.L_80:
        /*000c*/ 	.word	0x00000000
        /*0010*/ 	.short	0x000a
        /*0012*/ 	.short	0x0040
        /*0014*/ 	.byte	0x00, 0xf0, 0x11, 0x00


	//----- nvinfo : EIATTR_KPARAM_INFO
	.align		4
.L_81:
        /*0018*/ 	.byte	0x04, 0x17
        /*001a*/ 	.short	(.L_83 - .L_82)
.L_82:
        /*001c*/ 	.word	0x00000000
        /*0020*/ 	.short	0x0009
        /*0022*/ 	.short	0x0038
        /*0024*/ 	.byte	0x00, 0xf5, 0x21, 0x00


	//----- nvinfo : EIATTR_KPARAM_INFO
	.align		4
.L_83:
        /*0028*/ 	.byte	0x04, 0x17
        /*002a*/ 	.short	(.L_85 - .L_84)
.L_84:
        /*002c*/ 	.word	0x00000000
        /*0030*/ 	.short	0x0008
        /*0032*/ 	.short	0x0030
        /*0034*/ 	.byte	0x00, 0xf0, 0x11, 0x00


	//----- nvinfo : EIATTR_KPARAM_INFO
	.align		4
.L_85:
        /*0038*/ 	.byte	0x04, 0x17
        /*003a*/ 	.short	(.L_87 - .L_86)
.L_86:
        /*003c*/ 	.word	0x00000000
        /*0040*/ 	.short	0x0007
        /*0042*/ 	.short	0x0028
        /*0044*/ 	.byte	0x00, 0xf5, 0x21, 0x00


	//----- nvinfo : EIATTR_KPARAM_INFO
	.align		4
.L_87:
        /*0048*/ 	.byte	0x04, 0x17
        /*004a*/ 	.short	(.L_89 - .L_88)
.L_88:
        /*004c*/ 	.word	0x00000000
        /*0050*/ 	.short	0x0006
        /*0052*/ 	.short	0x0020
        /*0054*/ 	.byte	0x00, 0xf0, 0x11, 0x00


	//----- nvinfo : EIATTR_KPARAM_INFO
	.align		4
.L_89:
        /*0058*/ 	.byte	0x04, 0x17
        /*005a*/ 	.short	(.L_91 - .L_90)
.L_90:
        /*005c*/ 	.word	0x00000000
        /*0060*/ 	.short	0x0005
        /*0062*/ 	.short	0x0018
        /*0064*/ 	.byte	0x00, 0xf5, 0x21, 0x00


	//----- nvinfo : EIATTR_KPARAM_INFO
	.align		4
.L_91:
        /*0068*/ 	.byte	0x04, 0x17
        /*006a*/ 	.short	(.L_93 - .L_92)
.L_92:
        /*006c*/ 	.word	0x00000000
        /*0070*/ 	.short	0x0004
        /*0072*/ 	.short	0x0010
        /*0074*/ 	.byte	0x00, 0xf0, 0x11, 0x00


	//----- nvinfo : EIATTR_KPARAM_INFO
	.align		4
.L_93:
        /*0078*/ 	.byte	0x04, 0x17
        /*007a*/ 	.short	(.L_95 - .L_94)
.L_94:
        /*007c*/ 	.word	0x00000000
        /*0080*/ 	.short	0x0003
        /*0082*/ 	.short	0x000c
        /*0084*/ 	.byte	0x00, 0xf0, 0x11, 0x00


	//----- nvinfo : EIATTR_KPARAM_INFO
	.align		4
.L_95:
        /*0088*/ 	.byte	0x04, 0x17
        /*008a*/ 	.short	(.L_97 - .L_96)
.L_96:
        /*008c*/ 	.word	0x00000000
        /*0090*/ 	.short	0x0002
        /*0092*/ 	.short	0x0008
        /*0094*/ 	.byte	0x00, 0xf0, 0x11, 0x00


	//----- nvinfo : EIATTR_KPARAM_INFO
	.align		4
.L_97:
        /*0098*/ 	.byte	0x04, 0x17
        /*009a*/ 	.short	(.L_99 - .L_98)
.L_98:
        /*009c*/ 	.word	0x00000000
        /*00a0*/ 	.short	0x0001
        /*00a2*/ 	.short	0x0004
        /*00a4*/ 	.byte	0x00, 0xf0, 0x11, 0x00


	//----- nvinfo : EIATTR_KPARAM_INFO
	.align		4
.L_99:
        /*00a8*/ 	.byte	0x04, 0x17
        /*00aa*/ 	.short	(.L_101 - .L_100)
.L_100:
        /*00ac*/ 	.word	0x00000000
        /*00b0*/ 	.short	0x0000
        /*00b2*/ 	.short	0x0000
        /*00b4*/ 	.byte	0x00, 0xf0, 0x11, 0x00


	//----- nvinfo : EIATTR_SPARSE_MMA_MASK
	.align		4
.L_101:
        /*00b8*/ 	.byte	0x03, 0x50
        /*00ba*/ 	.short	0x0000


	//----- nvinfo : EIATTR_MAXREG_COUNT
	.align		4
        /*00bc*/ 	.byte	0x03, 0x1b
        /*00be*/ 	.short	0x00ff


	//----- nvinfo : EIATTR_NUM_BARRIERS
	.align		4
        /*00c0*/ 	.byte	0x02, 0x4c
        /*00c2*/ 	.byte	0x01
	.zero		1


	//----- nvinfo : EIATTR_MERCURY_ISA_VERSION
	.align		4
        /*00c4*/ 	.byte	0x03, 0x5f
        /*00c6*/ 	.short	0x0101


	//----- nvinfo : EIATTR_VRC_CTA_INIT_COUNT
	.align		4
        /*00c8*/ 	.byte	0x02, 0x4a
	.zero		1
	.zero		1


	//----- nvinfo : EIATTR_EXIT_INSTR_OFFSETS
	.align		4
        /*00cc*/ 	.byte	0x04, 0x1c
        /*00ce*/ 	.short	(.L_103 - .L_102)


	//   ....[0]....
.L_102:
        /*00d0*/ 	.word	0x00000570


	//----- nvinfo : EIATTR_CBANK_PARAM_SIZE
	.align		4
.L_103:
        /*00d4*/ 	.byte	0x03, 0x19
        /*00d6*/ 	.short	0x0044


	//----- nvinfo : EIATTR_PARAM_CBANK
	.align		4
        /*00d8*/ 	.byte	0x04, 0x0a
        /*00da*/ 	.short	(.L_105 - .L_104)
	.align		4
.L_104:
        /*00dc*/ 	.word	index@(.nv.constant0._Z15dgemm_kernel4_2iiiiiPfiS_iS_i)
        /*00e0*/ 	.short	0x0380
        /*00e2*/ 	.short	0x0044


	//----- nvinfo : EIATTR_SW_WAR
	.align		4
.L_105:
        /*00e4*/ 	.byte	0x04, 0x36
        /*00e6*/ 	.short	(.L_107 - .L_106)
.L_106:
        /*00e8*/ 	.word	0x00000008
.L_107:


//--------------------- .nv.info._Z30dgemm_kernel_prefetch_s2r_4_16iiiiiPfiS_iS_i --------------------------
	.section	.nv.info._Z30dgemm_kernel_prefetch_s2r_4_16iiiiiPfiS_iS_i,"",@"SHT_CUDA_INFO"
	.sectionflags	@""
	.align	4


	//----- nvinfo : EIATTR_CUDA_API_VERSION
	.align		4
        /*0000*/ 	.byte	0x04, 0x37
        /*0002*/ 	.short	(.L_109 - .L_108)
.L_108:
        /*0004*/ 	.word	0x00000082


	//----- nvinfo : EIATTR_KPARAM_INFO
	.align		4
.L_109:
        /*0008*/ 	.byte	0x04, 0x17
        /*000a*/ 	.short	(.L_111 - .L_110)
.L_110:
        /*000c*/ 	.word	0x00000000
        /*0010*/ 	.short	0x000a
        /*0012*/ 	.short	0x0040
        /*0014*/ 	.byte	0x00, 0xf0, 0x11, 0x00


	//----- nvinfo : EIATTR_KPARAM_INFO
	.align		4
.L_111:
        /*0018*/ 	.byte	0x04, 0x17
        /*001a*/ 	.short	(.L_113 - .L_112)
.L_112:
        /*001c*/ 	.word	0x00000000
        /*0020*/ 	.short	0x0009
        /*0022*/ 	.short	0x0038
        /*0024*/ 	.byte	0x00, 0xf5, 0x21, 0x00


	//----- nvinfo : EIATTR_KPARAM_INFO
	.align		4
.L_113:
        /*0028*/ 	.byte	0x04, 0x17
        /*002a*/ 	.short	(.L_115 - .L_114)
.L_114:
        /*002c*/ 	.word	0x00000000
        /*0030*/ 	.short	0x0008
        /*0032*/ 	.short	0x0030
        /*0034*/ 	.byte	0x00, 0xf0, 0x11, 0x00


	//----- nvinfo : EIATTR_KPARAM_INFO
	.align		4
.L_115:
        /*0038*/ 	.byte	0x04, 0x17
        /*003a*/ 	.short	(.L_117 - .L_116)
.L_116:
        /*003c*/ 	.word	0x00000000
        /*0040*/ 	.short	0x0007
        /*0042*/ 	.short	0x0028
        /*0044*/ 	.byte	0x00, 0xf5, 0x21, 0x00


	//----- nvinfo : EIATTR_KPARAM_INFO
	.align		4
.L_117:
        /*0048*/ 	.byte	0x04, 0x17
        /*004a*/ 	.short	(.L_119 - .L_118)
.L_118:
        /*004c*/ 	.word	0x00000000
        /*0050*/ 	.short	0x0006
        /*0052*/ 	.short	0x0020
        /*0054*/ 	.byte	0x00, 0xf0, 0x11, 0x00


	//----- nvinfo : EIATTR_KPARAM_INFO
	.align		4
.L_119:
        /*0058*/ 	.byte	0x04, 0x17
        /*005a*/ 	.short	(.L_121 - .L_120)
.L_120:
        /*005c*/ 	.word	0x00000000
        /*0060*/ 	.short	0x0005
        /*0062*/ 	.short	0x0018
        /*0064*/ 	.byte	0x00, 0xf5, 0x21, 0x00


	//----- nvinfo : EIATTR_KPARAM_INFO
	.align		4
.L_121:
        /*0068*/ 	.byte	0x04, 0x17
        /*006a*/ 	.short	(.L_123 - .L_122)
.L_122:
        /*006c*/ 	.word	0x00000000
        /*0070*/ 	.short	0x0004
        /*0072*/ 	.short	0x0010
        /*0074*/ 	.byte	0x00, 0xf0, 0x11, 0x00


	//----- nvinfo : EIATTR_KPARAM_INFO
	.align		4
.L_123:
        /*0078*/ 	.byte	0x04, 0x17
        /*007a*/ 	.short	(.L_125 - .L_124)
.L_124:
        /*007c*/ 	.word	0x00000000
        /*0080*/ 	.short	0x0003
        /*0082*/ 	.short	0x000c
        /*0084*/ 	.byte	0x00, 0xf0, 0x11, 0x00


	//----- nvinfo : EIATTR_KPARAM_INFO
	.align		4
.L_125:
        /*0088*/ 	.byte	0x04, 0x17
        /*008a*/ 	.short	(.L_127 - .L_126)
.L_126:
        /*008c*/ 	.word	0x00000000
        /*0090*/ 	.short	0x0002
        /*0092*/ 	.short	0x0008
        /*0094*/ 	.byte	0x00, 0xf0, 0x11, 0x00


	//----- nvinfo : EIATTR_KPARAM_INFO
	.align		4
.L_127:
        /*0098*/ 	.byte	0x04, 0x17
        /*009a*/ 	.short	(.L_129 - .L_128)
.L_128:
        /*009c*/ 	.word	0x00000000
        /*00a0*/ 	.short	0x0001
        /*00a2*/ 	.short	0x0004
        /*00a4*/ 	.byte	0x00, 0xf0, 0x11, 0x00


	//----- nvinfo : EIATTR_KPARAM_INFO
	.align		4
.L_129:
        /*00a8*/ 	.byte	0x04, 0x17
        /*00aa*/ 	.short	(.L_131 - .L_130)
.L_130:
        /*00ac*/ 	.word	0x00000000
        /*00b0*/ 	.short	0x0000
        /*00b2*/ 	.short	0x0000
        /*00b4*/ 	.byte	0x00, 0xf0, 0x11, 0x00


	//----- nvinfo : EIATTR_SPARSE_MMA_MASK
	.align		4
.L_131:
        /*00b8*/ 	.byte	0x03, 0x50
        /*00ba*/ 	.short	0x0000


	//----- nvinfo : EIATTR_MAXREG_COUNT
	.align		4
        /*00bc*/ 	.byte	0x03, 0x1b
        /*00be*/ 	.short	0x00ff


	//----- nvinfo : EIATTR_NUM_BARRIERS
	.align		4
        /*00c0*/ 	.byte	0x02, 0x4c
        /*00c2*/ 	.byte	0x01
	.zero		1


	//----- nvinfo : EIATTR_MERCURY_ISA_VERSION
	.align		4
        /*00c4*/ 	.byte	0x03, 0x5f
        /*00c6*/ 	.short	0x0101


	//----- nvinfo : EIATTR_VRC_CTA_INIT_COUNT
	.align		4
        /*00c8*/ 	.byte	0x02, 0x4a
	.zero		1
	.zero		1


	//----- nvinfo : EIATTR_EXIT_INSTR_OFFSETS
	.align		4
        /*00cc*/ 	.byte	0x04, 0x1c
        /*00ce*/ 	.short	(.L_133 - .L_132)


	//   ....[0]....
.L_132:
        /*00d0*/ 	.word	0x000008b0


	//----- nvinfo : EIATTR_CBANK_PARAM_SIZE
	.align		4
.L_133:
        /*00d4*/ 	.byte	0x03, 0x19
        /*00d6*/ 	.short	0x0044


	//----- nvinfo : EIATTR_PARAM_CBANK
	.align		4
        /*00d8*/ 	.byte	0x04, 0x0a
        /*00da*/ 	.short	(.L_135 - .L_134)
	.align		4
.L_134:
        /*00dc*/ 	.word	index@(.nv.constant0._Z30dgemm_kernel_prefetch_s2r_4_16iiiiiPfiS_iS_i)
        /*00e0*/ 	.short	0x0380
        /*00e2*/ 	.short	0x0044


	//----- nvinfo : EIATTR_SW_WAR
	.align		4
.L_135:
        /*00e4*/ 	.byte	0x04, 0x36
        /*00e6*/ 	.short	(.L_137 - .L_136)
.L_136:
        /*00e8*/ 	.word	0x00000008
.L_137:


//--------------------- .nv.info._Z27dgemm_kernel_prefetch_s2r_8iiiiPfiS_iS_i --------------------------
	.section	.nv.info._Z27dgemm_kernel_prefetch_s2r_8iiiiPfiS_iS_i,"",@"SHT_CUDA_INFO"
	.sectionflags	@""
	.align	4


	//----- nvinfo : EIATTR_CUDA_API_VERSION
	.align		4
        /*0000*/ 	.byte	0x04, 0x37
        /*0002*/ 	.short	(.L_139 - .L_138)
.L_138:
        /*0004*/ 	.word	0x00000082


	//----- nvinfo : EIATTR_KPARAM_INFO
	.align		4
.L_139:
        /*0008*/ 	.byte	0x04, 0x17
        /*000a*/ 	.short	(.L_141 - .L_140)
.L_140:
        /*000c*/ 	.word	0x00000000
        /*0010*/ 	.short	0x0009
        /*0012*/ 	.short	0x0038
        /*0014*/ 	.byte	0x00, 0xf0, 0x11, 0x00


	//----- nvinfo : EIATTR_KPARAM_INFO
	.align		4
.L_141:
        /*0018*/ 	.byte	0x04, 0x17
        /*001a*/ 	.short	(.L_143 - .L_142)
.L_142:
        /*001c*/ 	.word	0x00000000
        /*0020*/ 	.short	0x0008
        /*0022*/ 	.short	0x0030
        /*0024*/ 	.byte	0x00, 0xf5, 0x21, 0x00


	//----- nvinfo : EIATTR_KPARAM_INFO
	.align		4
.L_143:
        /*0028*/ 	.byte	0x04, 0x17
        /*002a*/ 	.short	(.L_145 - .L_144)
.L_144:
        /*002c*/ 	.word	0x00000000
        /*0030*/ 	.short	0x0007
        /*0032*/ 	.short	0x0028
        /*0034*/ 	.byte	0x00, 0xf0, 0x11, 0x00


	//----- nvinfo : EIATTR_KPARAM_INFO
	.align		4
.L_145:
        /*0038*/ 	.byte	0x04, 0x17
        /*003a*/ 	.short	(.L_147 - .L_146)
.L_146:
        /*003c*/ 	.word	0x00000000
        /*0040*/ 	.short	0x0006
        /*0042*/ 	.short	0x0020
        /*0044*/ 	.byte	0x00, 0xf5, 0x21, 0x00


	//----- nvinfo : EIATTR_KPARAM_INFO
	.align		4
.L_147:
        /*0048*/ 	.byte	0x04, 0x17
        /*004a*/ 	.short	(.L_149 - .L_148)
.L_148:
        /*004c*/ 	.word	0x00000000
        /*0050*/ 	.short	0x0005
        /*0052*/ 	.short	0x0018
        /*0054*/ 	.byte	0x00, 0xf0, 0x11, 0x00


	//----- nvinfo : EIATTR_KPARAM_INFO
	.align		4
.L_149:
        /*0058*/ 	.byte	0x04, 0x17
        /*005a*/ 	.short	(.L_151 - .L_150)
.L_150:
        /*005c*/ 	.word	0x00000000
        /*0060*/ 	.short	0x0004
        /*0062*/ 	.short	0x0010
        /*0064*/ 	.byte	0x00, 0xf5, 0x21, 0x00


	//----- nvinfo : EIATTR_KPARAM_INFO
	.align		4
.L_151:
        /*0068*/ 	.byte	0x04, 0x17
        /*006a*/ 	.short	(.L_153 - .L_152)
.L_152:
        /*006c*/ 	.word	0x00000000
        /*0070*/ 	.short	0x0003
        /*0072*/ 	.short	0x000c
        /*0074*/ 	.byte	0x00, 0xf0, 0x11, 0x00


	//----- nvinfo : EIATTR_KPARAM_INFO
	.align		4
.L_153:
        /*0078*/ 	.byte	0x04, 0x17
        /*007a*/ 	.short	(.L_155 - .L_154)
.L_154:
        /*007c*/ 	.word	0x00000000
        /*0080*/ 	.short	0x0002
        /*0082*/ 	.short	0x0008
        /*0084*/ 	.byte	0x00, 0xf0, 0x11, 0x00


	//----- nvinfo : EIATTR_KPARAM_INFO
	.align		4
.L_155:
        /*0088*/ 	.byte	0x04, 0x17
        /*008a*/ 	.short	(.L_157 - .L_156)
.L_156:
        /*008c*/ 	.word	0x00000000
        /*0090*/ 	.short	0x0001
        /*0092*/ 	.short	0x0004
        /*0094*/ 	.byte	0x00, 0xf0, 0x11, 0x00


	//----- nvinfo : EIATTR_KPARAM_INFO
	.align		4
.L_157:
        /*0098*/ 	.byte	0x04, 0x17
        /*009a*/ 	.short	(.L_159 - .L_158)
.L_158:
        /*009c*/ 	.word	0x00000000
        /*00a0*/ 	.short	0x0000
        /*00a2*/ 	.short	0x0000
        /*00a4*/ 	.byte	0x00, 0xf0, 0x11, 0x00


	//----- nvinfo : EIATTR_SPARSE_MMA_MASK
	.align		4
.L_159:
        /*00a8*/ 	.byte	0x03, 0x50
        /*00aa*/ 	.short	0x0000


	//----- nvinfo : EIATTR_MAXREG_COUNT
	.align		4
        /*00ac*/ 	.byte	0x03, 0x1b
        /*00ae*/ 	.short	0x00ff


	//----- nvinfo : EIATTR_NUM_BARRIERS
	.align		4
        /*00b0*/ 	.byte	0x02, 0x4c
        /*00b2*/ 	.byte	0x01
	.zero		1


	//----- nvinfo : EIATTR_MERCURY_ISA_VERSION
	.align		4
        /*00b4*/ 	.byte	0x03, 0x5f
        /*00b6*/ 	.short	0x0101


	//----- nvinfo : EIATTR_VRC_CTA_INIT_COUNT
	.align		4
        /*00b8*/ 	.byte	0x02, 0x4a
	.zero		1
	.zero		1


	//----- nvinfo : EIATTR_EXIT_INSTR_OFFSETS
	.align		4
        /*00bc*/ 	.byte	0x04, 0x1c
        /*00be*/ 	.short	(.L_161 - .L_160)


	//   ....[0]....
.L_160:
        /*00c0*/ 	.word	0x00001900


	//----- nvinfo : EIATTR_CBANK_PARAM_SIZE
	.align		4
.L_161:
        /*00c4*/ 	.byte	0x03, 0x19
        /*00c6*/ 	.short	0x003c


	//----- nvinfo : EIATTR_PARAM_CBANK
	.align		4
        /*00c8*/ 	.byte	0x04, 0x0a
        /*00ca*/ 	.short	(.L_163 - .L_162)
	.align		4
.L_162:
        /*00cc*/ 	.word	index@(.nv.constant0._Z27dgemm_kernel_prefetch_s2r_8iiiiPfiS_iS_i)
        /*00d0*/ 	.short	0x0380
        /*00d2*/ 	.short	0x003c


	//----- nvinfo : EIATTR_SW_WAR
	.align		4
.L_163:
        /*00d4*/ 	.byte	0x04, 0x36
        /*00d6*/ 	.short	(.L_165 - .L_164)
.L_164:
        /*00d8*/ 	.word	0x00000008
.L_165:


//--------------------- .nv.info._Z28dgemm_kernel_prefetch_s2r_16iiiiPfiS_iS_i --------------------------
	.section	.nv.info._Z28dgemm_kernel_prefetch_s2r_16iiiiPfiS_iS_i,"",@"SHT_CUDA_INFO"
	.sectionflags	@""
	.align	4


	//----- nvinfo : EIATTR_CUDA_API_VERSION
	.align		4
        /*0000*/ 	.byte	0x04, 0x37
        /*0002*/ 	.short	(.L_167 - .L_166)
.L_166:
        /*0004*/ 	.word	0x00000082


	//----- nvinfo : EIATTR_KPARAM_INFO
	.align		4
.L_167:
        /*0008*/ 	.byte	0x04, 0x17
        /*000a*/ 	.short	(.L_169 - .L_168)
.L_168:
        /*000c*/ 	.word	0x00000000
        /*0010*/ 	.short	0x0009
        /*0012*/ 	.short	0x0038
        /*0014*/ 	.byte	0x00, 0xf0, 0x11, 0x00


	//----- nvinfo : EIATTR_KPARAM_INFO
	.align		4
.L_169:
        /*0018*/ 	.byte	0x04, 0x17
        /*001a*/ 	.short	(.L_171 - .L_170)
.L_170:
        /*001c*/ 	.word	0x00000000
        /*0020*/ 	.short	0x0008
        /*0022*/ 	.short	0x0030
        /*0024*/ 	.byte	0x00, 0xf5, 0x21, 0x00


	//----- nvinfo : EIATTR_KPARAM_INFO
	.align		4
.L_171:
        /*0028*/ 	.byte	0x04, 0x17
        /*002a*/ 	.short	(.L_173 - .L_172)
.L_172:
        /*002c*/ 	.word	0x00000000
        /*0030*/ 	.short	0x0007
        /*0032*/ 	.short	0x0028
        /*0034*/ 	.byte	0x00, 0xf0, 0x11, 0x00


	//----- nvinfo : EIATTR_KPARAM_INFO
	.align		4
.L_173:
        /*0038*/ 	.byte	0x04, 0x17
        /*003a*/ 	.short	(.L_175 - .L_174)
.L_174:
        /*003c*/ 	.word	0x00000000
        /*0040*/ 	.short	0x0006
        /*0042*/ 	.short	0x0020
        /*0044*/ 	.byte	0x00, 0xf5, 0x21, 0x00


	//----- nvinfo : EIATTR_KPARAM_INFO
	.align		4
.L_175:
        /*0048*/ 	.byte	0x04, 0x17
        /*004a*/ 	.short	(.L_177 - .L_176)
.L_176:
        /*004c*/ 	.word	0x00000000
        /*0050*/ 	.short	0x0005
        /*0052*/ 	.short	0x0018
        /*0054*/ 	.byte	0x00, 0xf0, 0x11, 0x00


	//----- nvinfo : EIATTR_KPARAM_INFO
	.align		4
.L_177:
        /*0058*/ 	.byte	0x04, 0x17
        /*005a*/ 	.short	(.L_179 - .L_178)
.L_178:
        /*005c*/ 	.word	0x00000000
        /*0060*/ 	.short	0x0004
        /*0062*/ 	.short	0x0010
        /*0064*/ 	.byte	0x00, 0xf5, 0x21, 0x00


	//----- nvinfo : EIATTR_KPARAM_INFO
	.align		4
.L_179:
        /*0068*/ 	.byte	0x04, 0x17
        /*006a*/ 	.short	(.L_181 - .L_180)
.L_180:
        /*006c*/ 	.word	0x00000000
        /*0070*/ 	.short	0x0003
        /*0072*/ 	.short	0x000c
        /*0074*/ 	.byte	0x00, 0xf0, 0x11, 0x00


	//----- nvinfo : EIATTR_KPARAM_INFO
	.align		4
.L_181:
        /*0078*/ 	.byte	0x04, 0x17
        /*007a*/ 	.short	(.L_183 - .L_182)
.L_182:
        /*007c*/ 	.word	0x00000000
        /*0080*/ 	.short	0x0002
        /*0082*/ 	.short	0x0008
        /*0084*/ 	.byte	0x00, 0xf0, 0x11, 0x00


	//----- nvinfo : EIATTR_KPARAM_INFO
	.align		4
.L_183:
        /*0088*/ 	.byte	0x04, 0x17
        /*008a*/ 	.short	(.L_185 - .L_184)
.L_184:
        /*008c*/ 	.word	0x00000000
        /*0090*/ 	.short	0x0001
        /*0092*/ 	.short	0x0004
        /*0094*/ 	.byte	0x00, 0xf0, 0x11, 0x00


	//----- nvinfo : EIATTR_KPARAM_INFO
	.align		4
.L_185:
        /*0098*/ 	.byte	0x04, 0x17
        /*009a*/ 	.short	(.L_187 - .L_186)
.L_186:
        /*009c*/ 	.word	0x00000000
        /*00a0*/ 	.short	0x0000
        /*00a2*/ 	.short	0x0000
        /*00a4*/ 	.byte	0x00, 0xf0, 0x11, 0x00


	//----- nvinfo : EIATTR_SPARSE_MMA_MASK
	.align		4
.L_187:
        /*00a8*/ 	.byte	0x03, 0x50
        /*00aa*/ 	.short	0x0000


	//----- nvinfo : EIATTR_MAXREG_COUNT
	.align		4
        /*00ac*/ 	.byte	0x03, 0x1b
        /*00ae*/ 	.short	0x00ff


	//----- nvinfo : EIATTR_NUM_BARRIERS
	.align		4
        /*00b0*/ 	.byte	0x02, 0x4c
        /*00b2*/ 	.byte	0x01
	.zero		1


	//----- nvinfo : EIATTR_MERCURY_ISA_VERSION
	.align		4
        /*00b4*/ 	.byte	0x03, 0x5f
        /*00b6*/ 	.short	0x0101


	//----- nvinfo : EIATTR_VRC_CTA_INIT_COUNT
	.align		4
        /*00b8*/ 	.byte	0x02, 0x4a
	.zero		1
	.zero		1


	//----- nvinfo : EIATTR_EXIT_INSTR_OFFSETS
	.align		4
        /*00bc*/ 	.byte	0x04, 0x1c
        /*00be*/ 	.short	(.L_189 - .L_188)


	//   ....[0]....
.L_188:
        /*00c0*/ 	.word	0x00001af0


	//----- nvinfo : EIATTR_CBANK_PARAM_SIZE
	.align		4
.L_189:
        /*00c4*/ 	.byte	0x03, 0x19
        /*00c6*/ 	.short	0x003c


	//----- nvinfo : EIATTR_PARAM_CBANK
	.align		4
        /*00c8*/ 	.byte	0x04, 0x0a
        /*00ca*/ 	.short	(.L_191 - .L_190)
	.align		4
.L_190:
        /*00cc*/ 	.word	index@(.nv.constant0._Z28dgemm_kernel_prefetch_s2r_16iiiiPfiS_iS_i)
        /*00d0*/ 	.short	0x0380
        /*00d2*/ 	.short	0x003c


	//----- nvinfo : EIATTR_SW_WAR
	.align		4
.L_191:
        /*00d4*/ 	.byte	0x04, 0x36
        /*00d6*/ 	.short	(.L_193 - .L_192)
.L_192:
        /*00d8*/ 	.word	0x00000008
.L_193:


//--------------------- .nv.info._Z19dgemm_kernel_sharediiiiPfiS_iS_i --------------------------
	.section	.nv.info._Z19dgemm_kernel_sharediiiiPfiS_iS_i,"",@"SHT_CUDA_INFO"
	.sectionflags	@""
	.align	4


	//----- nvinfo : EIATTR_CUDA_API_VERSION
	.align		4
        /*0000*/ 	.byte	0x04, 0x37
        /*0002*/ 	.short	(.L_195 - .L_194)
.L_194:
        /*0004*/ 	.word	0x00000082


	//----- nvinfo : EIATTR_KPARAM_INFO
	.align		4
.L_195:
        /*0008*/ 	.byte	0x04, 0x17
        /*000a*/ 	.short	(.L_197 - .L_196)
.L_196:
        /*000c*/ 	.word	0x00000000
        /*0010*/ 	.short	0x0009
        /*0012*/ 	.short	0x0038
        /*0014*/ 	.byte	0x00, 0xf0, 0x11, 0x00


	//----- nvinfo : EIATTR_KPARAM_INFO
	.align		4
.L_197:
        /*0018*/ 	.byte	0x04, 0x17
        /*001a*/ 	.short	(.L_199 - .L_198)
.L_198:
        /*001c*/ 	.word	0x00000000
        /*0020*/ 	.short	0x0008
        /*0022*/ 	.short	0x0030
        /*0024*/ 	.byte	0x00, 0xf5, 0x21, 0x00


	//----- nvinfo : EIATTR_KPARAM_INFO
	.align		4
.L_199:
        /*0028*/ 	.byte	0x04, 0x17
        /*002a*/ 	.short	(.L_201 - .L_200)
.L_200:
        /*002c*/ 	.word	0x00000000
        /*0030*/ 	.short	0x0007
        /*0032*/ 	.short	0x0028
        /*0034*/ 	.byte	0x00, 0xf0, 0x11, 0x00


	//----- nvinfo : EIATTR_KPARAM_INFO
	.align		4
.L_201:
        /*0038*/ 	.byte	0x04, 0x17
        /*003a*/ 	.short	(.L_203 - .L_202)
.L_202:
        /*003c*/ 	.word	0x00000000
        /*0040*/ 	.short	0x0006
        /*0042*/ 	.short	0x0020
        /*0044*/ 	.byte	0x00, 0xf5, 0x21, 0x00


	//----- nvinfo : EIATTR_KPARAM_INFO
	.align		4
.L_203:
        /*0048*/ 	.byte	0x04, 0x17
        /*004a*/ 	.short	(.L_205 - .L_204)
.L_204:
        /*004c*/ 	.word	0x00000000
        /*0050*/ 	.short	0x0005
        /*0052*/ 	.short	0x0018
        /*0054*/ 	.byte	0x00, 0xf0, 0x11, 0x00


	//----- nvinfo : EIATTR_KPARAM_INFO
	.align		4
.L_205:
        /*0058*/ 	.byte	0x04, 0x17
        /*005a*/ 	.short	(.L_207 - .L_206)
.L_206:
        /*005c*/ 	.word	0x00000000
        /*0060*/ 	.short	0x0004
        /*0062*/ 	.short	0x0010
        /*0064*/ 	.byte	0x00, 0xf5, 0x21, 0x00


	//----- nvinfo : EIATTR_KPARAM_INFO
	.align		4
.L_207:
        /*0068*/ 	.byte	0x04, 0x17
        /*006a*/ 	.short	(.L_209 - .L_208)
.L_208:
        /*006c*/ 	.word	0x00000000
        /*0070*/ 	.short	0x0003
        /*0072*/ 	.short	0x000c
        /*0074*/ 	.byte	0x00, 0xf0, 0x11, 0x00


	//----- nvinfo : EIATTR_KPARAM_INFO
	.align		4
.L_209:
        /*0078*/ 	.byte	0x04, 0x17
        /*007a*/ 	.short	(.L_211 - .L_210)
.L_210:
        /*007c*/ 	.word	0x00000000
        /*0080*/ 	.short	0x0002
        /*0082*/ 	.short	0x0008
        /*0084*/ 	.byte	0x00, 0xf0, 0x11, 0x00


	//----- nvinfo : EIATTR_KPARAM_INFO
	.align		4
.L_211:
        /*0088*/ 	.byte	0x04, 0x17
        /*008a*/ 	.short	(.L_213 - .L_212)
.L_212:
        /*008c*/ 	.word	0x00000000
        /*0090*/ 	.short	0x0001
        /*0092*/ 	.short	0x0004
        /*0094*/ 	.byte	0x00, 0xf0, 0x11, 0x00


	//----- nvinfo : EIATTR_KPARAM_INFO
	.align		4
.L_213:
        /*0098*/ 	.byte	0x04, 0x17
        /*009a*/ 	.short	(.L_215 - .L_214)
.L_214:
        /*009c*/ 	.word	0x00000000
        /*00a0*/ 	.short	0x0000
        /*00a2*/ 	.short	0x0000
        /*00a4*/ 	.byte	0x00, 0xf0, 0x11, 0x00


	//----- nvinfo : EIATTR_SPARSE_MMA_MASK
	.align		4
.L_215:
        /*00a8*/ 	.byte	0x03, 0x50
        /*00aa*/ 	.short	0x0000


	//----- nvinfo : EIATTR_MAXREG_COUNT
	.align		4
        /*00ac*/ 	.byte	0x03, 0x1b
        /*00ae*/ 	.short	0x00ff


	//----- nvinfo : EIATTR_NUM_BARRIERS
	.align		4
        /*00b0*/ 	.byte	0x02, 0x4c
        /*00b2*/ 	.byte	0x01
	.zero		1


	//----- nvinfo : EIATTR_MERCURY_ISA_VERSION
	.align		4
        /*00b4*/ 	.byte	0x03, 0x5f
        /*00b6*/ 	.short	0x0101


	//----- nvinfo : EIATTR_VRC_CTA_INIT_COUNT
	.align		4
        /*00b8*/ 	.byte	0x02, 0x4a
	.zero		1
	.zero		1


	//----- nvinfo : EIATTR_EXIT_INSTR_OFFSETS
	.align		4
        /*00bc*/ 	.byte	0x04, 0x1c
        /*00be*/ 	.short	(.L_217 - .L_216)


	//   ....[0]....
.L_216:
        /*00c0*/ 	.word	0x00000e60


	//----- nvinfo : EIATTR_CBANK_PARAM_SIZE
	.align		4
.L_217:
        /*00c4*/ 	.byte	0x03, 0x19
        /*00c6*/ 	.short	0x003c


	//----- nvinfo : EIATTR_PARAM_CBANK
	.align		4
        /*00c8*/ 	.byte	0x04, 0x0a
        /*00ca*/ 	.short	(.L_219 - .L_218)
	.align		4
.L_218:
        /*00cc*/ 	.word	index@(.nv.constant0._Z19dgemm_kernel_sharediiiiPfiS_iS_i)
        /*00d0*/ 	.short	0x0380
        /*00d2*/ 	.short	0x003c


	//----- nvinfo : EIATTR_SW_WAR
	.align		4
.L_219:
        /*00d4*/ 	.byte	0x04, 0x36
        /*00d6*/ 	.short	(.L_221 - .L_220)
.L_220:
        /*00d8*/ 	.word	0x00000008
.L_221:


//--------------------- .nv.info._Z23dgemm_kernel_reduce_gldiiiPfiS_iS_i --------------------------
	.section	.nv.info._Z23dgemm_kernel_reduce_gldiiiPfiS_iS_i,"",@"SHT_CUDA_INFO"
	.sectionflags	@""
	.align	4


	//----- nvinfo : EIATTR_CUDA_API_VERSION
	.align		4
        /*0000*/ 	.byte	0x04, 0x37
        /*0002*/ 	.short	(.L_223 - .L_222)
.L_222:
        /*0004*/ 	.word	0x00000082


	//----- nvinfo : EIATTR_KPARAM_INFO
	.align		4
.L_223:
        /*0008*/ 	.byte	0x04, 0x17
        /*000a*/ 	.short	(.L_225 - .L_224)
.L_224:
        /*000c*/ 	.word	0x00000000
        /*0010*/ 	.short	0x0008
        /*0012*/ 	.short	0x0038
        /*0014*/ 	.byte	0x00, 0xf0, 0x11, 0x00


	//----- nvinfo : EIATTR_KPARAM_INFO
	.align		4
.L_225:
        /*0018*/ 	.byte	0x04, 0x17
        /*001a*/ 	.short	(.L_227 - .L_226)
.L_226:
        /*001c*/ 	.word	0x00000000
        /*0020*/ 	.short	0x0007
        /*0022*/ 	.short	0x0030
        /*0024*/ 	.byte	0x00, 0xf5, 0x21, 0x00


	//----- nvinfo : EIATTR_KPARAM_INFO
	.align		4
.L_227:
        /*0028*/ 	.byte	0x04, 0x17
        /*002a*/ 	.short	(.L_229 - .L_228)
.L_228:
        /*002c*/ 	.word	0x00000000
        /*0030*/ 	.short	0x0006
        /*0032*/ 	.short	0x0028
        /*0034*/ 	.byte	0x00, 0xf0, 0x11, 0x00


	//----- nvinfo : EIATTR_KPARAM_INFO
	.align		4
.L_229:
        /*0038*/ 	.byte	0x04, 0x17
        /*003a*/ 	.short	(.L_231 - .L_230)
.L_230:
        /*003c*/ 	.word	0x00000000
        /*0040*/ 	.short	0x0005
        /*0042*/ 	.short	0x0020
        /*0044*/ 	.byte	0x00, 0xf5, 0x21, 0x00


	//----- nvinfo : EIATTR_KPARAM_INFO
	.align		4
.L_231:
        /*0048*/ 	.byte	0x04, 0x17
        /*004a*/ 	.short	(.L_233 - .L_232)
.L_232:
        /*004c*/ 	.word	0x00000000
        /*0050*/ 	.short	0x0004
        /*0052*/ 	.short	0x0018
        /*0054*/ 	.byte	0x00, 0xf0, 0x11, 0x00


	//----- nvinfo : EIATTR_KPARAM_INFO
	.align		4
.L_233:
        /*0058*/ 	.byte	0x04, 0x17
        /*005a*/ 	.short	(.L_235 - .L_234)
.L_234:
        /*005c*/ 	.word	0x00000000
        /*0060*/ 	.short	0x0003
        /*0062*/ 	.short	0x0010
        /*0064*/ 	.byte	0x00, 0xf5, 0x21, 0x00


	//----- nvinfo : EIATTR_KPARAM_INFO
	.align		4
.L_235:
        /*0068*/ 	.byte	0x04, 0x17
        /*006a*/ 	.short	(.L_237 - .L_236)
.L_236:
        /*006c*/ 	.word	0x00000000
        /*0070*/ 	.short	0x0002
        /*0072*/ 	.short	0x0008
        /*0074*/ 	.byte	0x00, 0xf0, 0x11, 0x00


	//----- nvinfo : EIATTR_KPARAM_INFO
	.align		4
.L_237:
        /*0078*/ 	.byte	0x04, 0x17
        /*007a*/ 	.short	(.L_239 - .L_238)
.L_238:
        /*007c*/ 	.word	0x00000000
        /*0080*/ 	.short	0x0001
        /*0082*/ 	.short	0x0004
        /*0084*/ 	.byte	0x00, 0xf0, 0x11, 0x00


	//----- nvinfo : EIATTR_KPARAM_INFO
	.align		4
.L_239:
        /*0088*/ 	.byte	0x04, 0x17
        /*008a*/ 	.short	(.L_241 - .L_240)
.L_240:
        /*008c*/ 	.word	0x00000000
        /*0090*/ 	.short	0x0000
        /*0092*/ 	.short	0x0000
        /*0094*/ 	.byte	0x00, 0xf0, 0x11, 0x00


	//----- nvinfo : EIATTR_SPARSE_MMA_MASK
	.align		4
.L_241:
        /*0098*/ 	.byte	0x03, 0x50
        /*009a*/ 	.short	0x0000


	//----- nvinfo : EIATTR_MAXREG_COUNT
	.align		4
        /*009c*/ 	.byte	0x03, 0x1b
        /*009e*/ 	.short	0x00ff


	//----- nvinfo : EIATTR_MERCURY_ISA_VERSION
	.align		4
        /*00a0*/ 	.byte	0x03, 0x5f
        /*00a2*/ 	.short	0x0101


	//----- nvinfo : EIATTR_VRC_CTA_INIT_COUNT
	.align		4
        /*00a4*/ 	.byte	0x02, 0x4a
	.zero		1
	.zero		1


	//----- nvinfo : EIATTR_EXIT_INSTR_OFFSETS
	.align		4
        /*00a8*/ 	.byte	0x04, 0x1c
        /*00aa*/ 	.short	(.L_243 - .L_242)


	//   ....[0]....
.L_242:
        /*00ac*/ 	.word	0x00000270


	//----- nvinfo : EIATTR_CBANK_PARAM_SIZE
	.align		4
.L_243:
        /*00b0*/ 	.byte	0x03, 0x19
        /*00b2*/ 	.short	0x003c


	//----- nvinfo : EIATTR_PARAM_CBANK
	.align		4
        /*00b4*/ 	.byte	0x04, 0x0a
        /*00b6*/ 	.short	(.L_245 - .L_244)
	.align		4
.L_244:
        /*00b8*/ 	.word	index@(.nv.constant0._Z23dgemm_kernel_reduce_gldiiiPfiS_iS_i)
        /*00bc*/ 	.short	0x0380
        /*00be*/ 	.short	0x003c


	//----- nvinfo : EIATTR_SW_WAR
	.align		4
.L_245:
        /*00c0*/ 	.byte	0x04, 0x36
        /*00c2*/ 	.short	(.L_247 - .L_246)
.L_246:
        /*00c4*/ 	.word	0x00000008
.L_247:


//--------------------- .nv.info._Z18dgemm_kernel_naiveiiiPfiS_iS_i --------------------------
	.section	.nv.info._Z18dgemm_kernel_naiveiiiPfiS_iS_i,"",@"SHT_CUDA_INFO"
	.sectionflags	@""
	.align	4


	//----- nvinfo : EIATTR_CUDA_API_VERSION
	.align		4
        /*0000*/ 	.byte	0x04, 0x37
        /*0002*/ 	.short	(.L_249 - .L_248)
.L_248:
        /*0004*/ 	.word	0x00000082


	//----- nvinfo : EIATTR_KPARAM_INFO
	.align		4
.L_249:
        /*0008*/ 	.byte	0x04, 0x17
        /*000a*/ 	.short	(.L_251 - .L_250)
.L_250:
        /*000c*/ 	.word	0x00000000
        /*0010*/ 	.short	0x0008
        /*0012*/ 	.short	0x0038
        /*0014*/ 	.byte	0x00, 0xf0, 0x11, 0x00


	//----- nvinfo : EIATTR_KPARAM_INFO
	.align		4
.L_251:
        /*0018*/ 	.byte	0x04, 0x17
        /*001a*/ 	.short	(.L_253 - .L_252)
.L_252:
        /*001c*/ 	.word	0x00000000
        /*0020*/ 	.short	0x0007
        /*0022*/ 	.short	0x0030
        /*0024*/ 	.byte	0x00, 0xf5, 0x21, 0x00


	//----- nvinfo : EIATTR_KPARAM_INFO
	.align		4
.L_253:
        /*0028*/ 	.byte	0x04, 0x17
        /*002a*/ 	.short	(.L_255 - .L_254)
.L_254:
        /*002c*/ 	.word	0x00000000
        /*0030*/ 	.short	0x0006
        /*0032*/ 	.short	0x0028
        /*0034*/ 	.byte	0x00, 0xf0, 0x11, 0x00


	//----- nvinfo : EIATTR_KPARAM_INFO
	.align		4
.L_255:
        /*0038*/ 	.byte	0x04, 0x17
        /*003a*/ 	.short	(.L_257 - .L_256)
.L_256:
        /*003c*/ 	.word	0x00000000
        /*0040*/ 	.short	0x0005
        /*0042*/ 	.short	0x0020
        /*0044*/ 	.byte	0x00, 0xf5, 0x21, 0x00


	//----- nvinfo : EIATTR_KPARAM_INFO
	.align		4
.L_257:
        /*0048*/ 	.byte	0x04, 0x17
        /*004a*/ 	.short	(.L_259 - .L_258)
.L_258:
        /*004c*/ 	.word	0x00000000
        /*0050*/ 	.short	0x0004
        /*0052*/ 	.short	0x0018
        /*0054*/ 	.byte	0x00, 0xf0, 0x11, 0x00


	//----- nvinfo : EIATTR_KPARAM_INFO
	.align		4
.L_259:
        /*0058*/ 	.byte	0x04, 0x17
        /*005a*/ 	.short	(.L_261 - .L_260)
.L_260:
        /*005c*/ 	.word	0x00000000
        /*0060*/ 	.short	0x0003
        /*0062*/ 	.short	0x0010
        /*0064*/ 	.byte	0x00, 0xf5, 0x21, 0x00


	//----- nvinfo : EIATTR_KPARAM_INFO
	.align		4
.L_261:
        /*0068*/ 	.byte	0x04, 0x17
        /*006a*/ 	.short	(.L_263 - .L_262)
.L_262:
        /*006c*/ 	.word	0x00000000
        /*0070*/ 	.short	0x0002
        /*0072*/ 	.short	0x0008
        /*0074*/ 	.byte	0x00, 0xf0, 0x11, 0x00


	//----- nvinfo : EIATTR_KPARAM_INFO
	.align		4
.L_263:
        /*0078*/ 	.byte	0x04, 0x17
        /*007a*/ 	.short	(.L_265 - .L_264)
.L_264:
        /*007c*/ 	.word	0x00000000
        /*0080*/ 	.short	0x0001
        /*0082*/ 	.short	0x0004
        /*0084*/ 	.byte	0x00, 0xf0, 0x11, 0x00


	//----- nvinfo : EIATTR_KPARAM_INFO
	.align		4
.L_265:
        /*0088*/ 	.byte	0x04, 0x17
        /*008a*/ 	.short	(.L_267 - .L_266)
.L_266:
        /*008c*/ 	.word	0x00000000
        /*0090*/ 	.short	0x0000
        /*0092*/ 	.short	0x0000
        /*0094*/ 	.byte	0x00, 0xf0, 0x11, 0x00


	//----- nvinfo : EIATTR_SPARSE_MMA_MASK
	.align		4
.L_267:
        /*0098*/ 	.byte	0x03, 0x50
        /*009a*/ 	.short	0x0000


	//----- nvinfo : EIATTR_MAXREG_COUNT
	.align		4
        /*009c*/ 	.byte	0x03, 0x1b
        /*009e*/ 	.short	0x00ff


	//----- nvinfo : EIATTR_MERCURY_ISA_VERSION
	.align		4
        /*00a0*/ 	.byte	0x03, 0x5f
        /*00a2*/ 	.short	0x0101


	//----- nvinfo : EIATTR_VRC_CTA_INIT_COUNT
	.align		4
        /*00a4*/ 	.byte	0x02, 0x4a
	.zero		1
	.zero		1


	//----- nvinfo : EIATTR_EXIT_INSTR_OFFSETS
	.align		4
        /*00a8*/ 	.byte	0x04, 0x1c
        /*00aa*/ 	.short	(.L_269 - .L_268)


	//   ....[0]....
.L_268:
        /*00ac*/ 	.word	0x00000060


	//   ....[1]....
        /*00b0*/ 	.word	0x00000320


	//   ....[2]....
        /*00b4*/ 	.word	0x00000700


	//   ....[3]....
        /*00b8*/ 	.word	0x00000900


	//   ....[4]....
        /*00bc*/ 	.word	0x00000a40


	//   ....[5]....
        /*00c0*/ 	.word	0x00000ad0


	//----- nvinfo : EIATTR_CBANK_PARAM_SIZE
	.align		4
.L_269:
        /*00c4*/ 	.byte	0x03, 0x19
        /*00c6*/ 	.short	0x003c


	//----- nvinfo : EIATTR_PARAM_CBANK
	.align		4
        /*00c8*/ 	.byte	0x04, 0x0a
        /*00ca*/ 	.short	(.L_271 - .L_270)
	.align		4
.L_270:
        /*00cc*/ 	.word	index@(.nv.constant0._Z18dgemm_kernel_naiveiiiPfiS_iS_i)
        /*00d0*/ 	.short	0x0380
        /*00d2*/ 	.short	0x003c


	//----- nvinfo : EIATTR_SW_WAR
	.align		4
.L_271:
        /*00d4*/ 	.byte	0x04, 0x36
        /*00d6*/ 	.short	(.L_273 - .L_272)
.L_272:
        /*00d8*/ 	.word	0x00000008
.L_273:


//--------------------- .nv.callgraph             --------------------------
	.section	.nv.callgraph,"",@"SHT_CUDA_CALLGRAPH"
	.align	4
	.sectionentsize	8
	.align		4
        /*0000*/ 	.word	0x00000000
	.align		4
        /*0004*/ 	.word	0xffffffff
	.align		4
        /*0008*/ 	.word	0x00000000
	.align		4
        /*000c*/ 	.word	0xfffffffe
	.align		4
        /*0010*/ 	.word	0x00000000
	.align		4
        /*0014*/ 	.word	0xfffffffd
	.align		4
        /*0018*/ 	.word	0x00000000
	.align		4
        /*001c*/ 	.word	0xfffffffc


//--------------------- .text._Z15dgemm_kernel4_3iiiiiPfiS_iS_i --------------------------
	.section	.text._Z15dgemm_kernel4_3iiiiiPfiS_iS_i,"ax",@progbits
	.align	128
        .global         _Z15dgemm_kernel4_3iiiiiPfiS_iS_i
        .type           _Z15dgemm_kernel4_3iiiiiPfiS_iS_i,@function
        .size           _Z15dgemm_kernel4_3iiiiiPfiS_iS_i,(.L_x_67 - _Z15dgemm_kernel4_3iiiiiPfiS_iS_i)
        .other          _Z15dgemm_kernel4_3iiiiiPfiS_iS_i,@"STO_CUDA_ENTRY STV_DEFAULT"
_Z15dgemm_kernel4_3iiiiiPfiS_iS_i:
.text._Z15dgemm_kernel4_3iiiiiPfiS_iS_i:
[----:B------:R-:W-:Y:S01]  /*0000*/  LDC R1, c[0x0][0x37c] ;  /* 0x0000df00ff017b82 */ /* 0x000fe20000000800 */
[----:B------:R-:W-:Y:S05]  /*0010*/  EXIT ;  /* 0x000000000000794d */ /* 0x000fea0003800000 */
.L_x_0:
[----:B------:R-:W-:-:S00]  /*0020*/  BRA `(.L_x_0) ;  /* 0xfffffffc00fc7947 */ /* 0x000fc0000383ffff */
[----:B------:R-:W-:-:S00]  /*0030*/  NOP ;  /* 0x0000000000007918 */ /* 0x000fc00000000000 */
        /* <DEDUP_REMOVED lines=12> */
.L_x_67:


//--------------------- .text._Z15dgemm_kernel4_2iiiiiPfiS_iS_i --------------------------
	.section	.text._Z15dgemm_kernel4_2iiiiiPfiS_iS_i,"ax",@progbits
	.align	128
        .global         _Z15dgemm_kernel4_2iiiiiPfiS_iS_i
        .type           _Z15dgemm_kernel4_2iiiiiPfiS_iS_i,@function
        .size           _Z15dgemm_kernel4_2iiiiiPfiS_iS_i,(.L_x_68 - _Z15dgemm_kernel4_2iiiiiPfiS_iS_i)
        .other          _Z15dgemm_kernel4_2iiiiiPfiS_iS_i,@"STO_CUDA_ENTRY STV_DEFAULT"
_Z15dgemm_kernel4_2iiiiiPfiS_iS_i:
.text._Z15dgemm_kernel4_2iiiiiPfiS_iS_i:
[----:B------:R-:W-:Y:S01]  /*0000*/  LDC R1, c[0x0][0x37c] ;  /* 0x0000df00ff017b82 */ /* 0x000fe20000000800 */
[----:B------:R-:W0:Y:S01]  /*0010*/  S2R R0, SR_TID.X ;  /* 0x0000000000007919 */ /* 0x000e220000002100 */
[----:B------:R-:W1:Y:S06]  /*0020*/  LDCU UR5, c[0x0][0x388] ;  /* 0x00007100ff0577ac */ /* 0x000e6c0008000800 */
[----:B------:R-:W0:Y:S01]  /*0030*/  S2UR UR4, SR_CTAID.X ;  /* 0x00000000000479c3 */ /* 0x000e220000002500 */
[----:B------:R-:W-:Y:S01]  /*0040*/  CS2R R12, SRZ ;  /* 0x00000000000c7805 */ /* 0x000fe2000001ff00 */
[----:B------:R-:W2:Y:S06]  /*0050*/  LDCU.64 UR10, c[0x0][0x358] ;  /* 0x00006b00ff0a77ac */ /* 0x000eac0008000a00 */
[----:B------:R-:W0:Y:S08]  /*0060*/  LDC R3, c[0x0][0x360] ;  /* 0x0000d800ff037b82 */ /* 0x000e300000000800 */
[----:B------:R-:W3:Y:S01]  /*0070*/  LDC.64 R14, c[0x0][0x398] ;  /* 0x0000e600ff0e7b82 */ /* 0x000ee20000000a00 */
[----:B-1----:R-:W-:-:S07]  /*0080*/  UISETP.GE.AND UP0, UPT, UR5, 0x1, UPT ;  /* 0x000000010500788c */ /* 0x002fce000bf06270 */
[----:B------:R-:W1:Y:S01]  /*0090*/  LDC.64 R20, c[0x0][0x3b8] ;  /* 0x0000ee00ff147b82 */ /* 0x000e620000000a00 */
[----:B0-----:R-:W-:-:S04]  /*00a0*/  IMAD R3, R3, UR4, R0 ;  /* 0x0000000403037c24 */ /* 0x001fc8000f8e0200 */
[----:B---3--:R-:W-:-:S04]  /*00b0*/  IMAD.WIDE R14, R3, 0x4, R14 ;  /* 0x00000004030e7825 */ /* 0x008fc800078e020e */
[----:B-1----:R-:W-:Y:S01]  /*00c0*/  IMAD.WIDE R20, R3, 0x4, R20 ;  /* 0x0000000403147825 */ /* 0x002fe200078e0214 */
[----:B--2---:R-:W-:Y:S06]  /*00d0*/  BRA.U !UP0, `(.L_x_1) ;  /* 0x0000000508147547 */ /* 0x004fec000b800000 */
[----:B------:R-:W0:Y:S02]  /*00e0*/  LDC R19, c[0x0][0x3a0] ;  /* 0x0000e800ff137b82 */ /* 0x000e240000000800 */
[C---:B0-----:R-:W-:Y:S02]  /*00f0*/  IMAD.WIDE R6, R19.reuse, 0x4, R14 ;  /* 0x0000000413067825 */ /* 0x041fe400078e020e */
[----:B------:R0:W5:Y:S02]  /*0100*/  LDG.E R14, desc[UR10][R14.64] ;  /* 0x0000000a0e0e7981 */ /* 0x000164000c1e1900 */
[C---:B------:R-:W-:Y:S02]  /*0110*/  IMAD.WIDE R8, R19.reuse, 0x4, R6 ;  /* 0x0000000413087825 */ /* 0x040fe400078e0206 */
[----:B------:R0:W5:Y:S04]  /*0120*/  LDG.E R2, desc[UR10][R6.64] ;  /* 0x0000000a06027981 */ /* 0x000168000c1e1900 */
[----:B------:R0:W5:Y:S01]  /*0130*/  LDG.E R3, desc[UR10][R8.64] ;  /* 0x0000000a08037981 */ /* 0x000162000c1e1900 */
[----:B------:R-:W-:-:S05]  /*0140*/  IMAD.WIDE R10, R19, 0x4, R8 ;  /* 0x00000004130a7825 */ /* 0x000fca00078e0208 */
[----:B------:R0:W5:Y:S01]  /*0150*/  LDG.E R4, desc[UR10][R10.64] ;  /* 0x0000000a0a047981 */ /* 0x000162000c1e1900 */
[----:B------:R-:W1:Y:S01]  /*0160*/  LDCU.64 UR4, c[0x0][0x3a8] ;  /* 0x00007500ff0477ac */ /* 0x000e620008000a00 */
[----:B------:R-:W-:Y:S01]  /*0170*/  IMAD.WIDE R18, R19, 0x4, R10 ;  /* 0x0000000413127825 */ /* 0x000fe200078e020a */
[----:B------:R-:W-:Y:S02]  /*0180*/  CS2R R12, SRZ ;  /* 0x00000000000c7805 */ /* 0x000fe4000001ff00 */
[----:B-1----:R-:W-:Y:S02]  /*0190*/  MOV R17, UR5 ;  /* 0x0000000500117c02 */ /* 0x002fe40008000f00 */
[----:B------:R-:W-:Y:S01]  /*01a0*/  MOV R16, UR4 ;  /* 0x0000000400107c02 */ /* 0x000fe20008000f00 */
[----:B0-----:R-:W-:-:S06]  /*01b0*/  UMOV UR4, URZ ;  /* 0x000000ff00047c82 */ /* 0x001fcc0008000000 */
.L_x_4:
[----:B------:R-:W0:Y:S01]  /*01c0*/  LDC R11, c[0x0][0x3b0] ;  /* 0x0000ec00ff0b7b82 */ /* 0x000e220000000800 */
[----:B------:R-:W-:-:S07]  /*01d0*/  IMAD.WIDE.U32 R22, R0, 0x4, R16 ;  /* 0x0000000400167825 */ /* 0x000fce00078e0010 */
[----:B------:R-:W-:Y:S08]  /*01e0*/  BAR.SYNC.DEFER_BLOCKING 0x0 ;  /* 0x0000000000007b1d */ /* 0x000ff00000010000 */
[----:B------:R-:W1:Y:S01]  /*01f0*/  S2UR UR6, SR_CgaCtaId ;  /* 0x00000000000679c3 */ /* 0x000e620000008800 */
[----:B------:R-:W2:Y:S01]  /*0200*/  LDCU UR7, c[0x0][0x38c] ;  /* 0x00007180ff0777ac */ /* 0x000ea20008000800 */
[----:B0-----:R-:W-:Y:S01]  /*0210*/  IMAD.WIDE R10, R11, 0x4, R22 ;  /* 0x000000040b0a7825 */ /* 0x001fe200078e0216 */
[----:B------:R-:W3:Y:S04]  /*0220*/  LDG.E R8, desc[UR10][R22.64] ;  /* 0x0000000a16087981 */ /* 0x000ee8000c1e1900 */
[----:B------:R-:W3:Y:S01]  /*0230*/  LDG.E R9, desc[UR10][R10.64] ;  /* 0x0000000a0a097981 */ /* 0x000ee2000c1e1900 */
[----:B------:R-:W-:Y:S01]  /*0240*/  UMOV UR5, 0x400 ;  /* 0x0000040000057882 */ /* 0x000fe20000000000 */
[----:B--2---:R-:W-:-:S02]  /*0250*/  UISETP.GE.AND UP0, UPT, UR7, 0x1, UPT ;  /* 0x000000010700788c */ /* 0x004fc4000bf06270 */
[----:B-1----:R-:W-:-:S03]  /*0260*/  ULEA UR6, UR6, UR5, 0x18 ;  /* 0x0000000506067291 */ /* 0x002fc6000f8ec0ff */
[----:B------:R-:W-:Y:S01]  /*0270*/  UMOV UR5, UR4 ;  /* 0x0000000400057c82 */ /* 0x000fe20008000000 */
[----:B------:R-:W-:Y:S02]  /*0280*/  UIADD3 UR4, UPT, UPT, UR4, UR7, URZ ;  /* 0x0000000704047290 */ /* 0x000fe4000fffe0ff */
[----:B------:R-:W-:-:S05]  /*0290*/  LEA R5, R0, UR6, 0x3 ;  /* 0x0000000600057c11 */ /* 0x000fca000f8e18ff */
[----:B---3--:R0:W-:Y:S01]  /*02a0*/  STS.64 [R5], R8 ;  /* 0x0000000805007388 */ /* 0x0081e20000000a00 */
[----:B------:R-:W-:Y:S06]  /*02b0*/  BAR.SYNC.DEFER_BLOCKING 0x0 ;  /* 0x0000000000007b1d */ /* 0x000fec0000010000 */
[----:B------:R-:W-:Y:S05]  /*02c0*/  BRA.U !UP0, `(.L_x_2) ;  /* 0x0000000108847547 */ /* 0x000fea000b800000 */
[----:B0-----:R-:W0:Y:S01]  /*02d0*/  LDC R5, c[0x0][0x388] ;  /* 0x0000e200ff057b82 */ /* 0x001e220000000800 */
[----:B------:R-:W1:Y:S01]  /*02e0*/  LDCU UR8, c[0x0][0x390] ;  /* 0x00007200ff0877ac */ /* 0x000e620008000800 */
[----:B------:R-:W-:Y:S02]  /*02f0*/  UIADD3 UR7, UPT, UPT, UR6, 0x10, URZ ;  /* 0x0000001006077890 */ /* 0x000fe4000fffe0ff */
[----:B-1----:R-:W-:-:S12]  /*0300*/  UIADD3 UR6, UPT, UPT, UR5, UR8, URZ ;  /* 0x0000000805067290 */ /* 0x002fd8000fffe0ff */
.L_x_3:
[----:B0-----:R-:W-:Y:S01]  /*0310*/  ISETP.LE.AND P0, PT, R5, UR6, PT ;  /* 0x0000000605007c0c */ /* 0x001fe2000bf03270 */
[----:B------:R-:W0:-:S12]  /*0320*/  LDS.128 R8, [UR7+-0x10] ;  /* 0xfffff007ff087984 */ /* 0x000e180008000c00 */
[----:B------:R-:W1:Y:S01]  /*0330*/  @!P0 LDC R29, c[0x0][0x3a0] ;  /* 0x0000e800ff1d8b82 */ /* 0x000e620000000800 */
[----:B------:R-:W2:Y:S01]  /*0340*/  @!P0 LDG.E R7, desc[UR10][R18.64] ;  /* 0x0000000a12078981 */ /* 0x000ea2000c1e1900 */
[----:B-1----:R-:W-:-:S05]  /*0350*/  @!P0 IMAD.WIDE R22, R29, 0x4, R18 ;  /* 0x000000041d168825 */ /* 0x002fca00078e0212 */
[----:B------:R1:W3:Y:S01]  /*0360*/  @!P0 LDG.E R6, desc[UR10][R22.64] ;  /* 0x0000000a16068981 */ /* 0x0002e2000c1e1900 */
[----:B------:R-:W-:-:S05]  /*0370*/  @!P0 IMAD.WIDE R26, R29, 0x4, R22 ;  /* 0x000000041d1a8825 */ /* 0x000fca00078e0216 */
[----:B------:R-:W4:Y:S01]  /*0380*/  @!P0 LDG.E R24, desc[UR10][R26.64] ;  /* 0x0000000a1a188981 */ /* 0x000f22000c1e1900 */
[----:B-1----:R-:W-:-:S05]  /*0390*/  @!P0 IMAD.WIDE R22, R29, 0x4, R26 ;  /* 0x000000041d168825 */ /* 0x002fca00078e021a */
[----:B------:R-:W4:Y:S01]  /*03a0*/  @!P0 LDG.E R25, desc[UR10][R22.64] ;  /* 0x0000000a16198981 */ /* 0x000f22000c1e1900 */
[-C--:B0----5:R-:W-:Y:S01]  /*03b0*/  FFMA R8, R8, R14.reuse, R13 ;  /* 0x0000000e08087223 */ /* 0x0a1fe2000000000d */
[----:B------:R-:W-:Y:S02]  /*03c0*/  FFMA R28, R9, R14, R12 ;  /* 0x0000000e091c7223 */ /* 0x000fe4000000000c */
[----:B------:R-:W0:Y:S01]  /*03d0*/  LDS.128 R12, [UR7] ;  /* 0x00000007ff0c7984 */ /* 0x000e220008000c00 */
[----:B------:R-:W-:Y:S01]  /*03e0*/  UIADD3 UR5, UPT, UPT, UR5, 0x4, URZ ;  /* 0x0000000405057890 */ /* 0x000fe2000fffe0ff */
[-C--:B------:R-:W-:Y:S01]  /*03f0*/  FFMA R9, R10, R2.reuse, R8 ;  /* 0x000000020a097223 */ /* 0x080fe20000000008 */
[----:B------:R-:W-:Y:S02]  /*0400*/  FFMA R28, R11, R2, R28 ;  /* 0x000000020b1c7223 */ /* 0x000fe4000000001c */
[----:B------:R-:W-:Y:S01]  /*0410*/  UISETP.GE.AND UP0, UPT, UR5, UR4, UPT ;  /* 0x000000040500728c */ /* 0x000fe2000bf06270 */
[----:B------:R-:W-:Y:S01]  /*0420*/  @!P0 IMAD.WIDE R18, R29, 0x4, R22 ;  /* 0x000000041d128825 */ /* 0x000fe200078e0216 */
[----:B------:R-:W-:-:S02]  /*0430*/  UIADD3 UR6, UPT, UPT, UR6, 0x4, URZ ;  /* 0x0000000406067890 */ /* 0x000fc4000fffe0ff */
[----:B------:R-:W-:Y:S01]  /*0440*/  UIADD3 UR7, UPT, UPT, UR7, 0x20, URZ ;  /* 0x0000002007077890 */ /* 0x000fe2000fffe0ff */
[-C--:B0-----:R-:W-:Y:S01]  /*0450*/  FFMA R9, R12, R3.reuse, R9 ;  /* 0x000000030c097223 */ /* 0x081fe20000000009 */
[----:B------:R-:W-:-:S03]  /*0460*/  FFMA R28, R13, R3, R28 ;  /* 0x000000030d1c7223 */ /* 0x000fc6000000001c */
[-C--:B------:R-:W-:Y:S01]  /*0470*/  FFMA R13, R14, R4.reuse, R9 ;  /* 0x000000040e0d7223 */ /* 0x080fe20000000009 */
[----:B------:R-:W-:Y:S01]  /*0480*/  FFMA R12, R15, R4, R28 ;  /* 0x000000040f0c7223 */ /* 0x000fe2000000001c */
[----:B--2---:R-:W-:Y:S02]  /*0490*/  MOV R14, R7 ;  /* 0x00000007000e7202 */ /* 0x004fe40000000f00 */
[----:B---3--:R-:W-:Y:S02]  /*04a0*/  MOV R2, R6 ;  /* 0x0000000600027202 */ /* 0x008fe40000000f00 */
[----:B----4-:R-:W-:Y:S02]  /*04b0*/  MOV R3, R24 ;  /* 0x0000001800037202 */ /* 0x010fe40000000f00 */
[----:B------:R-:W-:Y:S01]  /*04c0*/  MOV R4, R25 ;  /* 0x0000001900047202 */ /* 0x000fe20000000f00 */
[----:B------:R-:W-:Y:S06]  /*04d0*/  BRA.U !UP0, `(.L_x_3) ;  /* 0xfffffffd088c7547 */ /* 0x000fec000b83ffff */
.L_x_2:
[----:B------:R-:W1:Y:S01]  /*04e0*/  LDCU UR5, c[0x0][0x388] ;  /* 0x00007100ff0577ac */ /* 0x000e620008000800 */
[----:B0-----:R-:W0:Y:S01]  /*04f0*/  LDC R5, c[0x0][0x38c] ;  /* 0x0000e300ff057b82 */ /* 0x001e220000000800 */
[----:B-1----:R-:W-:Y:S01]  /*0500*/  UISETP.GE.AND UP0, UPT, UR4, UR5, UPT ;  /* 0x000000050400728c */ /* 0x002fe2000bf06270 */
[----:B0-----:R-:W-:-:S08]  /*0510*/  IMAD.WIDE R16, R5, 0x4, R16 ;  /* 0x0000000405107825 */ /* 0x001fd000078e0210 */
[----:B------:R-:W-:Y:S05]  /*0520*/  BRA.U !UP0, `(.L_x_4) ;  /* 0xfffffffd08247547 */ /* 0x000fea000b83ffff */
.L_x_1:
[----:B-----5:R-:W0:Y:S01]  /*0530*/  LDC R3, c[0x0][0x3c0] ;  /* 0x0000f000ff037b82 */ /* 0x020e220000000800 */
[----:B------:R-:W-:Y:S01]  /*0540*/  STG.E desc[UR10][R20.64], R13 ;  /* 0x0000000d14007986 */ /* 0x000fe2000c10190a */
[----:B0-----:R-:W-:-:S05]  /*0550*/  IMAD.WIDE R2, R3, 0x4, R20 ;  /* 0x0000000403027825 */ /* 0x001fca00078e0214 */
[----:B------:R-:W-:Y:S01]  /*0560*/  STG.E desc[UR10][R2.64], R12 ;  /* 0x0000000c02007986 */ /* 0x000fe2000c10190a */
[----:B------:R-:W-:Y:S05]  /*0570*/  EXIT ;  /* 0x000000000000794d */ /* 0x000fea0003800000 */
.L_x_5:
        /* <DEDUP_REMOVED lines=16> */
.L_x_68:


//--------------------- .text._Z30dgemm_kernel_prefetch_s2r_4_16iiiiiPfiS_iS_i --------------------------
	.section	.text._Z30dgemm_kernel_prefetch_s2r_4_16iiiiiPfiS_iS_i,"ax",@progbits
	.align	128
        .global         _Z30dgemm_kernel_prefetch_s2r_4_16iiiiiPfiS_iS_i
        .type           _Z30dgemm_kernel_prefetch_s2r_4_16iiiiiPfiS_iS_i,@function
        .size           _Z30dgemm_kernel_prefetch_s2r_4_16iiiiiPfiS_iS_i,(.L_x_69 - _Z30dgemm_kernel_prefetch_s2r_4_16iiiiiPfiS_iS_i)
        .other          _Z30dgemm_kernel_prefetch_s2r_4_16iiiiiPfiS_iS_i,@"STO_CUDA_ENTRY STV_DEFAULT"
_Z30dgemm_kernel_prefetch_s2r_4_16iiiiiPfiS_iS_i:
.text._Z30dgemm_kernel_prefetch_s2r_4_16iiiiiPfiS_iS_i:
[----:B------:R-:W-:Y:S01]  /*0000*/  LDC R1, c[0x0][0x37c] ;  /* 0x0000df00ff017b82 */ /* 0x000fe20000000800 */
[----:B------:R-:W0:Y:S01]  /*0010*/  S2R R13, SR_TID.X ;  /* 0x00000000000d7919 */ /* 0x000e220000002100 */
[----:B------:R-:W1:Y:S06]  /*0020*/  LDCU UR6, c[0x0][0x390] ;  /* 0x00007200ff0677ac */ /* 0x000e6c0008000800 */
[----:B------:R-:W0:Y:S01]  /*0030*/  S2UR UR4, SR_CTAID.X ;  /* 0x00000000000479c3 */ /* 0x000e220000002500 */
[----:B------:R-:W2:Y:S01]  /*0040*/  LDCU UR5, c[0x0][0x388] ;  /* 0x00007100ff0577ac */ /* 0x000ea20008000800 */
[----:B------:R-:W3:Y:S06]  /*0050*/  LDCU.64 UR10, c[0x0][0x358] ;  /* 0x00006b00ff0a77ac */ /* 0x000eec0008000a00 */
[----:B------:R-:W0:Y:S08]  /*0060*/  LDC R16, c[0x0][0x360] ;  /* 0x0000d800ff107b82 */ /* 0x000e300000000800 */
[----:B------:R-:W4:Y:S01]  /*0070*/  LDC.64 R2, c[0x0][0x398] ;  /* 0x0000e600ff027b82 */ /* 0x000f220000000a00 */
[----:B-1----:R-:W-:-:S02]  /*0080*/  UISETP.GE.AND UP1, UPT, UR6, 0x1, UPT ;  /* 0x000000010600788c */ /* 0x002fc4000bf26270 */
[----:B--2---:R-:W-:Y:S01]  /*0090*/  UISETP.GE.AND UP0, UPT, UR5, 0x1, UPT ;  /* 0x000000010500788c */ /* 0x004fe2000bf06270 */
[----:B0-----:R-:W-:-:S04]  /*00a0*/  IMAD R16, R16, UR4, R13 ;  /* 0x0000000410107c24 */ /* 0x001fc8000f8e020d */
[----:B----4-:R-:W-:Y:S02]  /*00b0*/  IMAD.WIDE R2, R16, 0x4, R2 ;  /* 0x0000000410027825 */ /* 0x010fe400078e0202 */
[----:B---3--:R-:W-:Y:S05]  /*00c0*/  BRA.U !UP1, `(.L_x_6) ;  /* 0x00000001093c7547 */ /* 0x008fea000b800000 */
[----:B------:R-:W0:Y:S01]  /*00d0*/  S2UR UR5, SR_CgaCtaId ;  /* 0x00000000000579c3 */ /* 0x000e220000008800 */
[----:B------:R-:W-:-:S07]  /*00e0*/  UMOV UR4, 0x400 ;  /* 0x0000040000047882 */ /* 0x000fce0000000000 */
[----:B------:R-:W1:Y:S08]  /*00f0*/  LDC R6, c[0x0][0x38c] ;  /* 0x0000e300ff067b82 */ /* 0x000e700000000800 */
[----:B------:R-:W2:Y:S01]  /*0100*/  LDC R8, c[0x0][0x3a0] ;  /* 0x0000e800ff087b82 */ /* 0x000ea20000000800 */
[----:B0-----:R-:W-:-:S03]  /*0110*/  ULEA UR5, UR5, UR4, 0x18 ;  /* 0x0000000405057291 */ /* 0x001fc6000f8ec0ff */
[----:B------:R-:W-:-:S09]  /*0120*/  UMOV UR4, URZ ;  /* 0x000000ff00047c82 */ /* 0x000fd20008000000 */
.L_x_7:
[----:B--2---:R-:W-:-:S04]  /*0130*/  IMAD R5, R8, UR4, RZ ;  /* 0x0000000408057c24 */ /* 0x004fc8000f8e02ff */
[----:B0-----:R-:W-:-:S06]  /*0140*/  IMAD.WIDE R4, R5, 0x4, R2 ;  /* 0x0000000405047825 */ /* 0x001fcc00078e0202 */
[----:B------:R-:W2:Y:S01]  /*0150*/  LDG.E R4, desc[UR10][R4.64] ;  /* 0x0000000a04047981 */ /* 0x000ea2000c1e1900 */
[----:B-1----:R-:W-:Y:S01]  /*0160*/  IMAD R0, R6, UR4, R13 ;  /* 0x0000000406007c24 */ /* 0x002fe2000f8e020d */
[----:B------:R-:W-:-:S04]  /*0170*/  UIADD3 UR4, UPT, UPT, UR4, 0x1, URZ ;  /* 0x0000000104047890 */ /* 0x000fc8000fffe0ff */
[----:B------:R-:W-:Y:S01]  /*0180*/  LEA R7, R0, UR5, 0x2 ;  /* 0x0000000500077c11 */ /* 0x000fe2000f8e10ff */
[----:B------:R-:W-:-:S04]  /*0190*/  UISETP.NE.AND UP1, UPT, UR4, UR6, UPT ;  /* 0x000000060400728c */ /* 0x000fc8000bf25270 */
[----:B--2---:R0:W-:Y:S05]  /*01a0*/  STS [R7], R4 ;  /* 0x0000000407007388 */ /* 0x0041ea0000000800 */
[----:B------:R-:W-:Y:S05]  /*01b0*/  BRA.U UP1, `(.L_x_7) ;  /* 0xfffffffd01dc7547 */ /* 0x000fea000b83ffff */
.L_x_6:
[----:B------:R-:W-:Y:S01]  /*01c0*/  CS2R R14, SRZ ;  /* 0x00000000000e7805 */ /* 0x000fe2000001ff00 */
[----:B------:R-:W-:Y:S06]  /*01d0*/  BRA.U !UP0, `(.L_x_8) ;  /* 0x00000005089c7547 */ /* 0x000fec000b800000 */
[----:B------:R-:W1:Y:S01]  /*01e0*/  S2R R5, SR_CgaCtaId ;  /* 0x0000000000057919 */ /* 0x000e620000008800 */
[----:B------:R-:W2:Y:S01]  /*01f0*/  LDC R17, c[0x0][0x38c] ;  /* 0x0000e300ff117b82 */ /* 0x000ea20000000800 */
[----:B------:R-:W-:Y:S01]  /*0200*/  MOV R0, 0x400 ;  /* 0x0000040000007802 */ /* 0x000fe20000000f00 */
[----:B------:R-:W0:Y:S01]  /*0210*/  LDCU.64 UR4, c[0x0][0x3a8] ;  /* 0x00007500ff0477ac */ /* 0x000e220008000a00 */
[----:B------:R-:W-:-:S05]  /*0220*/  CS2R R14, SRZ ;  /* 0x00000000000e7805 */ /* 0x000fca000001ff00 */
[----:B------:R-:W3:Y:S01]  /*0230*/  LDC R11, c[0x0][0x3a0] ;  /* 0x0000e800ff0b7b82 */ /* 0x000ee20000000800 */
[----:B0-----:R-:W-:Y:S01]  /*0240*/  MOV R4, UR4 ;  /* 0x0000000400047c02 */ /* 0x001fe20008000f00 */
[----:B------:R-:W-:Y:S01]  /*0250*/  UMOV UR4, URZ ;  /* 0x000000ff00047c82 */ /* 0x000fe20008000000 */
[----:B--2---:R-:W-:Y:S01]  /*0260*/  IMAD R10, R17, UR6, RZ ;  /* 0x00000006110a7c24 */ /* 0x004fe2000f8e02ff */
[----:B-1----:R-:W-:Y:S01]  /*0270*/  LEA R0, R5, R0, 0x18 ;  /* 0x0000000005007211 */ /* 0x002fe200078ec0ff */
[----:B---3--:R-:W-:Y:S01]  /*0280*/  IMAD R11, R11, UR6, RZ ;  /* 0x000000060b0b7c24 */ /* 0x008fe2000f8e02ff */
[----:B------:R-:W-:Y:S02]  /*0290*/  MOV R5, UR5 ;  /* 0x0000000500057c02 */ /* 0x000fe40008000f00 */
[-C--:B------:R-:W-:Y:S01]  /*02a0*/  LEA R13, R13, R0.reuse, 0x2 ;  /* 0x000000000d0d7211 */ /* 0x080fe200078e10ff */
[----:B------:R-:W-:Y:S01]  /*02b0*/  IMAD.WIDE R2, R11, 0x4, R2 ;  /* 0x000000040b027825 */ /* 0x000fe200078e0202 */
[----:B------:R-:W-:-:S02]  /*02c0*/  LEA R10, R10, R0, 0x2 ;  /* 0x000000000a0a7211 */ /* 0x000fc400078e10ff */
[----:B------:R-:W-:-:S04]  /*02d0*/  LEA R12, R17, R13, 0x2 ;  /* 0x0000000d110c7211 */ /* 0x000fc800078e10ff */
[----:B------:R-:W-:-:S04]  /*02e0*/  LEA R0, R17, R12, 0x2 ;  /* 0x0000000c11007211 */ /* 0x000fc800078e10ff */
[----:B------:R-:W-:-:S07]  /*02f0*/  LEA R17, R17, R0, 0x2 ;  /* 0x0000000011117211 */ /* 0x000fce00078e10ff */
.L_x_16:
[----:B0-----:R-:W0:Y:S01]  /*0300*/  S2R R23, SR_TID.X ;  /* 0x0000000000177919 */ /* 0x001e220000002100 */
[----:B-1----:R-:W1:Y:S01]  /*0310*/  LDC R9, c[0x0][0x3b0] ;  /* 0x0000ec00ff097b82 */ /* 0x002e620000000800 */
[----:B------:R-:W2:Y:S01]  /*0320*/  LDCU UR6, c[0x0][0x38c] ;  /* 0x00007180ff0677ac */ /* 0x000ea20008000800 */
[----:B---3--:R-:W3:Y:S01]  /*0330*/  LDCU UR7, c[0x0][0x388] ;  /* 0x00007100ff0777ac */ /* 0x008ee20008000800 */
[----:B0-----:R-:W-:-:S04]  /*0340*/  IMAD.WIDE.U32 R6, R23, 0x4, R4 ;  /* 0x0000000417067825 */ /* 0x001fc800078e0004 */
[----:B-1----:R-:W-:Y:S01]  /*0350*/  IMAD.WIDE R8, R9, 0x4, R6 ;  /* 0x0000000409087825 */ /* 0x002fe200078e0206 */
[----:B------:R-:W-:Y:S06]  /*0360*/  BAR.SYNC.DEFER_BLOCKING 0x0 ;  /* 0x0000000000007b1d */ /* 0x000fec0000010000 */
[----:B----4-:R-:W4:Y:S04]  /*0370*/  LDG.E R6, desc[UR10][R6.64] ;  /* 0x0000000a06067981 */ /* 0x010f28000c1e1900 */
[----:B------:R-:W5:Y:S01]  /*0380*/  LDG.E R8, desc[UR10][R8.64] ;  /* 0x0000000a08087981 */ /* 0x000f62000c1e1900 */
[----:B------:R-:W-:Y:S01]  /*0390*/  LEA R23, R23, R10, 0x3 ;  /* 0x0000000a17177211 */ /* 0x000fe200078e18ff */
[----:B--2---:R-:W-:Y:S01]  /*03a0*/  UISETP.GE.AND UP1, UPT, UR6, 0x1, UPT ;  /* 0x000000010600788c */ /* 0x004fe2000bf26270 */
[----:B------:R-:W-:Y:S01]  /*03b0*/  UMOV UR5, UR4 ;  /* 0x0000000400057c82 */ /* 0x000fe20008000000 */
[----:B------:R-:W-:-:S04]  /*03c0*/  UIADD3 UR4, UPT, UPT, UR4, UR6, URZ ;  /* 0x0000000604047290 */ /* 0x000fc8000fffe0ff */
[----:B---3--:R-:W-:Y:S01]  /*03d0*/  UISETP.GE.AND UP0, UPT, UR4, UR7, UPT ;  /* 0x000000070400728c */ /* 0x008fe2000bf06270 */
[----:B----4-:R0:W-:Y:S04]  /*03e0*/  STS [R23], R6 ;  /* 0x0000000617007388 */ /* 0x0101e80000000800 */
[----:B-----5:R0:W-:Y:S01]  /*03f0*/  STS [R23+0x4], R8 ;  /* 0x0000040817007388 */ /* 0x0201e20000000800 */
[----:B------:R-:W-:Y:S06]  /*0400*/  BAR.SYNC.DEFER_BLOCKING 0x0 ;  /* 0x0000000000007b1d */ /* 0x000fec0000010000 */
[----:B------:R-:W-:Y:S05]  /*0410*/  BRA.U !UP1, `(.L_x_9) ;  /* 0x0000000509007547 */ /* 0x000fea000b800000 */
[----:B------:R-:W1:Y:S02]  /*0420*/  LDCU UR6, c[0x0][0x390] ;  /* 0x00007200ff0677ac */ /* 0x000e640008000800 */
[----:B-1----:R-:W-:-:S09]  /*0430*/  UISETP.GT.AND UP1, UPT, UR6, URZ, UPT ;  /* 0x000000ff0600728c */ /* 0x002fd2000bf24270 */
[----:B------:R-:W-:Y:S05]  /*0440*/  BRA.U UP1, `(.L_x_10) ;  /* 0x00000001015c7547 */ /* 0x000fea000b800000 */
[----:B------:R-:W1:Y:S01]  /*0450*/  LDC R24, c[0x0][0x388] ;  /* 0x0000e200ff187b82 */ /* 0x000e620000000800 */
[----:B------:R-:W2:Y:S01]  /*0460*/  LDCU UR7, c[0x0][0x390] ;  /* 0x00007200ff0777ac */ /* 0x000ea20008000800 */
[----:B------:R-:W-:-:S06]  /*0470*/  UIADD3 UR6, UPT, UPT, UR5, UR6, URZ ;  /* 0x0000000605067290 */ /* 0x000fcc000fffe0ff */
[----:B------:R-:W3:Y:S06]  /*0480*/  LDC R25, c[0x0][0x3a0] ;  /* 0x0000e800ff197b82 */ /* 0x000eec0000000800 */
.L_x_12:
[----:B-1----:R-:W-:-:S13]  /*0490*/  ISETP.LE.AND P0, PT, R24, UR6, PT ;  /* 0x0000000618007c0c */ /* 0x002fda000bf03270 */
[----:B----4-:R-:W-:Y:S05]  /*04a0*/  @P0 BRA `(.L_x_11) ;  /* 0x00000000001c0947 */ /* 0x010fea0003800000 */
[C-C-:B0--3--:R-:W-:Y:S01]  /*04b0*/  IMAD.WIDE R22, R25.reuse, 0x4, R2.reuse ;  /* 0x0000000419167825 */ /* 0x149fe200078e0202 */
[----:B------:R1:W5:Y:S03]  /*04c0*/  LDG.E R18, desc[UR10][R2.64] ;  /* 0x0000000a02127981 */ /* 0x000366000c1e1900 */
[C-C-:B------:R-:W-:Y:S01]  /*04d0*/  IMAD.WIDE R8, R25.reuse, 0x8, R2.reuse ;  /* 0x0000000819087825 */ /* 0x140fe200078e0202 */
[----:B------:R1:W5:Y:S03]  /*04e0*/  LDG.E R19, desc[UR10][R22.64] ;  /* 0x0000000a16137981 */ /* 0x000366000c1e1900 */
[----:B------:R-:W-:Y:S01]  /*04f0*/  IMAD.WIDE R6, R25, 0xc, R2 ;  /* 0x0000000c19067825 */ /* 0x000fe200078e0202 */
[----:B------:R1:W5:Y:S04]  /*0500*/  LDG.E R21, desc[UR10][R8.64] ;  /* 0x0000000a08157981 */ /* 0x000368000c1e1900 */
[----:B------:R1:W5:Y:S02]  /*0510*/  LDG.E R20, desc[UR10][R6.64] ;  /* 0x0000000a06147981 */ /* 0x000364000c1e1900 */
.L_x_11:
[----:B-----5:R4:W-:Y:S01]  /*0520*/  @!P0 STS [R13], R18 ;  /* 0x000000120d008388 */ /* 0x0209e20000000800 */
[----:B--2---:R-:W-:Y:S01]  /*0530*/  UIADD3 UR5, UPT, UPT, UR5, UR7, URZ ;  /* 0x0000000705057290 */ /* 0x004fe2000fffe0ff */
[----:B-1----:R-:W-:Y:S01]  /*0540*/  IMAD.WIDE R2, R11, 0x4, R2 ;  /* 0x000000040b027825 */ /* 0x002fe200078e0202 */
[----:B------:R-:W-:Y:S01]  /*0550*/  UIADD3 UR6, UPT, UPT, UR6, UR7, URZ ;  /* 0x0000000706067290 */ /* 0x000fe2000fffe0ff */
[----:B------:R4:W-:Y:S01]  /*0560*/  @!P0 STS [R12], R19 ;  /* 0x000000130c008388 */ /* 0x0009e20000000800 */
[----:B------:R-:W-:-:S03]  /*0570*/  UISETP.GE.AND UP1, UPT, UR5, UR4, UPT ;  /* 0x000000040500728c */ /* 0x000fc6000bf26270 */
[----:B------:R4:W-:Y:S04]  /*0580*/  @!P0 STS [R0], R21 ;  /* 0x0000001500008388 */ /* 0x0009e80000000800 */
[----:B------:R4:W-:Y:S02]  /*0590*/  @!P0 STS [R17], R20 ;  /* 0x0000001411008388 */ /* 0x0009e40000000800 */
[----:B------:R-:W-:Y:S05]  /*05a0*/  BRA.U !UP1, `(.L_x_12) ;  /* 0xfffffffd09b87547 */ /* 0x000fea000b83ffff */
[----:B------:R-:W-:Y:S05]  /*05b0*/  BRA `(.L_x_9) ;  /* 0x0000000000987947 */ /* 0x000fea0003800000 */
.L_x_10:
[----:B------:R-:W-:-:S05]  /*05c0*/  UMOV UR6, UR5 ;  /* 0x0000000500067c82 */ /* 0x000fca0008000000 */
.L_x_15:
[----:B-1----:R-:W1:Y:S01]  /*05d0*/  LDCU UR9, c[0x0][0x390] ;  /* 0x00007200ff0977ac */ /* 0x002e620008000800 */
[----:B------:R-:W2:Y:S01]  /*05e0*/  LDC R24, c[0x0][0x388] ;  /* 0x0000e200ff187b82 */ /* 0x000ea20000000800 */
[----:B------:R-:W3:Y:S01]  /*05f0*/  LDCU UR12, c[0x0][0x38c] ;  /* 0x00007180ff0c77ac */ /* 0x000ee20008000800 */
[----:B------:R-:W-:Y:S02]  /*0600*/  UIADD3 UR8, UPT, UPT, -UR5, UR6, URZ ;  /* 0x0000000605087290 */ /* 0x000fe4000fffe1ff */
[----:B-1----:R-:W-:-:S04]  /*0610*/  UIADD3 UR7, UPT, UPT, UR6, UR9, URZ ;  /* 0x0000000906077290 */ /* 0x002fc8000fffe0ff */
[----:B------:R-:W-:Y:S02]  /*0620*/  UISETP.GE.AND UP1, UPT, UR7, UR4, UPT ;  /* 0x000000040700728c */ /* 0x000fe4000bf26270 */
[----:B--2---:R-:W-:-:S13]  /*0630*/  ISETP.LE.AND P0, PT, R24, UR7, PT ;  /* 0x0000000718007c0c */ /* 0x004fda000bf03270 */
[----:B---3--:R-:W-:Y:S05]  /*0640*/  @P0 BRA `(.L_x_13) ;  /* 0x0000000000200947 */ /* 0x008fea0003800000 */
[----:B------:R-:W0:Y:S01]  /*0650*/  LDC R7, c[0x0][0x3a0] ;  /* 0x0000e800ff077b82 */ /* 0x000e220000000800 */
[----:B------:R1:W5:Y:S01]  /*0660*/  LDG.E R18, desc[UR10][R2.64] ;  /* 0x0000000a02127981 */ /* 0x000362000c1e1900 */
[----:B0-----:R-:W-:-:S05]  /*0670*/  IMAD.WIDE R22, R7, 0x4, R2 ;  /* 0x0000000407167825 */ /* 0x001fca00078e0202 */
[----:B------:R1:W5:Y:S01]  /*0680*/  LDG.E R19, desc[UR10][R22.64] ;  /* 0x0000000a16137981 */ /* 0x000362000c1e1900 */
[----:B------:R-:W-:-:S05]  /*0690*/  IMAD.WIDE R8, R7, 0x4, R22 ;  /* 0x0000000407087825 */ /* 0x000fca00078e0216 */
[----:B------:R1:W5:Y:S01]  /*06a0*/  LDG.E R21, desc[UR10][R8.64] ;  /* 0x0000000a08157981 */ /* 0x000362000c1e1900 */
[----:B------:R-:W-:-:S05]  /*06b0*/  IMAD.WIDE R6, R7, 0x4, R8 ;  /* 0x0000000407067825 */ /* 0x000fca00078e0208 */
[----:B------:R1:W5:Y:S02]  /*06c0*/  LDG.E R20, desc[UR10][R6.64] ;  /* 0x0000000a06147981 */ /* 0x000364000c1e1900 */
.L_x_13:
[----:B01----:R-:W-:Y:S01]  /*06d0*/  HFMA2 R6, -RZ, RZ, 0, 0 ;  /* 0x00000000ff067431 */ /* 0x003fe200000001ff */
[----:B------:R-:W-:-:S06]  /*06e0*/  UMOV UR6, UR7 ;  /* 0x0000000700067c82 */ /* 0x000fcc0008000000 */
.L_x_14:
[C---:B------:R-:W-:Y:S01]  /*06f0*/  IMAD R8, R6.reuse, UR12, RZ ;  /* 0x0000000c06087c24 */ /* 0x040fe2000f8e02ff */
[C---:B------:R-:W-:Y:S02]  /*0700*/  IADD3 R7, PT, PT, R6.reuse, UR8, RZ ;  /* 0x0000000806077c10 */ /* 0x040fe4000fffe0ff */
[----:B------:R-:W-:Y:S02]  /*0710*/  IADD3 R6, PT, PT, R6, 0x1, RZ ;  /* 0x0000000106067810 */ /* 0x000fe40007ffe0ff */
[----:B------:R-:W-:Y:S02]  /*0720*/  LEA R8, R8, R13, 0x2 ;  /* 0x0000000d08087211 */ /* 0x000fe400078e10ff */
[----:B------:R-:W-:Y:S02]  /*0730*/  LEA R7, R7, R10, 0x2 ;  /* 0x0000000a07077211 */ /* 0x000fe400078e10ff */
[----:B------:R-:W-:Y:S02]  /*0740*/  ISETP.NE.AND P0, PT, R6, UR9, PT ;  /* 0x0000000906007c0c */ /* 0x000fe4000bf05270 */
[----:B------:R-:W-:Y:S04]  /*0750*/  LDS R8, [R8] ;  /* 0x0000000008087984 */ /* 0x000fe80000000800 */
[----:B------:R-:W0:Y:S04]  /*0760*/  LDS R9, [R7] ;  /* 0x0000000007097984 */ /* 0x000e280000000800 */
[----:B------:R-:W1:Y:S01]  /*0770*/  LDS R23, [R7+0x4] ;  /* 0x0000040007177984 */ /* 0x000e620000000800 */
[C---:B0-----:R-:W-:Y:S01]  /*0780*/  FFMA R15, R8.reuse, R9, R15 ;  /* 0x00000009080f7223 */ /* 0x041fe2000000000f */
[----:B-1----:R-:W-:Y:S01]  /*0790*/  FFMA R14, R8, R23, R14 ;  /* 0x00000017080e7223 */ /* 0x002fe2000000000e */
[----:B------:R-:W-:Y:S06]  /*07a0*/  @P0 BRA `(.L_x_14) ;  /* 0xfffffffc00d00947 */ /* 0x000fec000383ffff */
[----:B------:R-:W-:Y:S01]  /*07b0*/  ISETP.LE.AND P0, PT, R24, UR7, PT ;  /* 0x0000000718007c0c */ /* 0x000fe2000bf03270 */
[----:B------:R-:W-:-:S12]  /*07c0*/  IMAD.WIDE R2, R11, 0x4, R2 ;  /* 0x000000040b027825 */ /* 0x000fd800078e0202 */
[----:B-----5:R1:W-:Y:S04]  /*07d0*/  @!P0 STS [R13], R18 ;  /* 0x000000120d008388 */ /* 0x0203e80000000800 */
[----:B------:R1:W-:Y:S04]  /*07e0*/  @!P0 STS [R12], R19 ;  /* 0x000000130c008388 */ /* 0x0003e80000000800 */
[----:B------:R1:W-:Y:S04]  /*07f0*/  @!P0 STS [R0], R21 ;  /* 0x0000001500008388 */ /* 0x0003e80000000800 */
[----:B------:R1:W-:Y:S01]  /*0800*/  @!P0 STS [R17], R20 ;  /* 0x0000001411008388 */ /* 0x0003e20000000800 */
[----:B------:R-:W-:Y:S05]  /*0810*/  BRA.U !UP1, `(.L_x_15) ;  /* 0xfffffffd096c7547 */ /* 0x000fea000b83ffff */
.L_x_9:
[----:B------:R-:W2:Y:S02]  /*0820*/  LDC R7, c[0x0][0x38c] ;  /* 0x0000e300ff077b82 */ /* 0x000ea40000000800 */
[----:B--2---:R-:W-:Y:S01]  /*0830*/  IMAD.WIDE R4, R7, 0x4, R4 ;  /* 0x0000000407047825 */ /* 0x004fe200078e0204 */
[----:B------:R-:W-:Y:S06]  /*0840*/  BRA.U !UP0, `(.L_x_16) ;  /* 0xfffffff908ac7547 */ /* 0x000fec000b83ffff */
.L_x_8:
[----:B------:R-:W1:Y:S08]  /*0850*/  LDC.64 R2, c[0x0][0x3b8] ;  /* 0x0000ee00ff027b82 */ /* 0x000e700000000a00 */
[----:B------:R-:W2:Y:S01]  /*0860*/  LDC R5, c[0x0][0x3c0] ;  /* 0x0000f000ff057b82 */ /* 0x000ea20000000800 */
[----:B-1--4-:R-:W-:-:S05]  /*0870*/  IMAD.WIDE R16, R16, 0x4, R2 ;  /* 0x0000000410107825 */ /* 0x012fca00078e0202 */
[----:B------:R-:W-:Y:S01]  /*0880*/  STG.E desc[UR10][R16.64], R15 ;  /* 0x0000000f10007986 */ /* 0x000fe2000c10190a */
[----:B--2---:R-:W-:-:S05]  /*0890*/  IMAD.WIDE R2, R5, 0x4, R16 ;  /* 0x0000000405027825 */ /* 0x004fca00078e0210 */
[----:B------:R-:W-:Y:S01]  /*08a0*/  STG.E desc[UR10][R2.64], R14 ;  /* 0x0000000e02007986 */ /* 0x000fe2000c10190a */
[----:B------:R-:W-:Y:S05]  /*08b0*/  EXIT ;  /* 0x000000000000794d */ /* 0x000fea0003800000 */
.L_x_17:
        /* <DEDUP_REMOVED lines=12> */
.L_x_69:


//--------------------- .text._Z27dgemm_kernel_prefetch_s2r_8iiiiPfiS_iS_i --------------------------
	.section	.text._Z27dgemm_kernel_prefetch_s2r_8iiiiPfiS_iS_i,"ax",@progbits
	.align	128
        .global         _Z27dgemm_kernel_prefetch_s2r_8iiiiPfiS_iS_i
        .type           _Z27dgemm_kernel_prefetch_s2r_8iiiiPfiS_iS_i,@function
        .size           _Z27dgemm_kernel_prefetch_s2r_8iiiiPfiS_iS_i,(.L_x_70 - _Z27dgemm_kernel_prefetch_s2r_8iiiiPfiS_iS_i)
        .other          _Z27dgemm_kernel_prefetch_s2r_8iiiiPfiS_iS_i,@"STO_CUDA_ENTRY STV_DEFAULT"
_Z27dgemm_kernel_prefetch_s2r_8iiiiPfiS_iS_i:
.text._Z27dgemm_kernel_prefetch_s2r_8iiiiPfiS_iS_i:
[----:B------:R-:W-:Y:S01]  /*0000*/  LDC R1, c[0x0][0x37c] ;  /* 0x0000df00ff017b82 */ /* 0x000fe20000000800 */
[----:B------:R-:W0:Y:S01]  /*0010*/  S2R R0, SR_TID.X ;  /* 0x0000000000007919 */ /* 0x000e220000002100 */
[----:B------:R-:W1:Y:S06]  /*0020*/  LDCU UR9, c[0x0][0x38c] ;  /* 0x00007180ff0977ac */ /* 0x000e6c0008000800 */
[----:B------:R-:W0:Y:S01]  /*0030*/  S2UR UR4, SR_CTAID.X ;  /* 0x00000000000479c3 */ /* 0x000e220000002500 */
[----:B------:R-:W2:Y:S07]  /*0040*/  LDCU.64 UR12, c[0x0][0x358] ;  /* 0x00006b00ff0c77ac */ /* 0x000eae0008000a00 */
[----:B------:R-:W0:Y:S08]  /*0050*/  LDC R3, c[0x0][0x360] ;  /* 0x0000d800ff037b82 */ /* 0x000e300000000800 */
[----:B------:R-:W3:Y:S01]  /*0060*/  LDC.64 R8, c[0x0][0x390] ;  /* 0x0000e400ff087b82 */ /* 0x000ee20000000a00 */
[----:B-1----:R-:W-:-:S02]  /*0070*/  UISETP.GE.AND UP0, UPT, UR9, 0x1, UPT ;  /* 0x000000010900788c */ /* 0x002fc4000bf06270 */
[----:B------:R-:W-:Y:S01]  /*0080*/  UIADD3 UR11, UPT, UPT, UR9, -0x1, URZ ;  /* 0xffffffff090b7890 */ /* 0x000fe2000fffe0ff */
[----:B0-----:R-:W-:-:S04]  /*0090*/  IMAD R2, R3, UR4, R0 ;  /* 0x0000000403027c24 */ /* 0x001fc8000f8e0200 */
[----:B---3--:R-:W-:Y:S02]  /*00a0*/  IMAD.WIDE R8, R2, 0x4, R8 ;  /* 0x0000000402087825 */ /* 0x008fe400078e0208 */
[----:B--2---:R-:W-:Y:S05]  /*00b0*/  BRA.U !UP0, `(.L_x_18) ;  /* 0x0000000908b07547 */ /* 0x004fea000b800000 */
[----:B------:R-:W-:Y:S01]  /*00c0*/  UISETP.GE.U32.AND UP0, UPT, UR11, 0xf, UPT ;  /* 0x0000000f0b00788c */ /* 0x000fe2000bf06070 */
[----:B------:R-:W-:Y:S01]  /*00d0*/  HFMA2 R3, -RZ, RZ, 0, 0 ;  /* 0x00000000ff037431 */ /* 0x000fe200000001ff */
[----:B------:R-:W-:-:S04]  /*00e0*/  ULOP3.LUT UR6, UR9, 0xf, URZ, 0xc0, !UPT ;  /* 0x0000000f09067892 */ /* 0x000fc8000f8ec0ff */
[----:B------:R-:W-:-:S03]  /*00f0*/  UISETP.NE.AND UP1, UPT, UR6, URZ, UPT ;  /* 0x000000ff0600728c */ /* 0x000fc6000bf25270 */
[----:B------:R-:W-:Y:S08]  /*0100*/  BRA.U !UP0, `(.L_x_19) ;  /* 0x0000000508347547 */ /* 0x000ff0000b800000 */
[----:B------:R-:W0:Y:S01]  /*0110*/  S2UR UR5, SR_CgaCtaId ;  /* 0x00000000000579c3 */ /* 0x000e220000008800 */
[----:B------:R-:W-:Y:S01]  /*0120*/  ULOP3.LUT UR7, UR9, 0x7ffffff0, URZ, 0xc0, !UPT ;  /* 0x7ffffff009077892 */ /* 0x000fe2000f8ec0ff */
[----:B------:R-:W-:-:S05]  /*0130*/  UMOV UR4, 0x400 ;  /* 0x0000040000047882 */ /* 0x000fca0000000000 */
[----:B------:R-:W-:Y:S01]  /*0140*/  MOV R3, UR7 ;  /* 0x0000000700037c02 */ /* 0x000fe20008000f00 */
[----:B0-----:R-:W-:-:S03]  /*0150*/  ULEA UR5, UR5, UR4, 0x18 ;  /* 0x0000000405057291 */ /* 0x001fc6000f8ec0ff */
[----:B------:R-:W-:-:S09]  /*0160*/  UMOV UR4, URZ ;  /* 0x000000ff00047c82 */ /* 0x000fd20008000000 */
.L_x_20:
[----:B0-----:R-:W0:Y:S02]  /*0170*/  LDC R29, c[0x0][0x398] ;  /* 0x0000e600ff1d7b82 */ /* 0x001e240000000800 */
[----:B0-----:R-:W-:-:S04]  /*0180*/  IMAD R25, R29, UR4, RZ ;  /* 0x000000041d197c24 */ /* 0x001fc8000f8e02ff */
[----:B------:R-:W-:-:S05]  /*0190*/  IMAD.WIDE R24, R25, 0x4, R8 ;  /* 0x0000000419187825 */ /* 0x000fca00078e0208 */
[----:B------:R-:W2:Y:S01]  /*01a0*/  LDG.E R28, desc[UR12][R24.64] ;  /* 0x0000000c181c7981 */ /* 0x000ea2000c1e1900 */
[----:B------:R-:W-:-:S05]  /*01b0*/  IMAD.WIDE R26, R29, 0x4, R24 ;  /* 0x000000041d1a7825 */ /* 0x000fca00078e0218 */
[----:B------:R-:W3:Y:S01]  /*01c0*/  LDG.E R5, desc[UR12][R26.64] ;  /* 0x0000000c1a057981 */ /* 0x000ee2000c1e1900 */
[----:B------:R-:W-:-:S05]  /*01d0*/  IMAD.WIDE R10, R29, 0x4, R26 ;  /* 0x000000041d0a7825 */ /* 0x000fca00078e021a */
[----:B------:R0:W4:Y:S01]  /*01e0*/  LDG.E R4, desc[UR12][R10.64] ;  /* 0x0000000c0a047981 */ /* 0x000122000c1e1900 */
[----:B------:R-:W-:-:S04]  /*01f0*/  IMAD.WIDE R6, R29, 0x4, R10 ;  /* 0x000000041d067825 */ /* 0x000fc800078e020a */
[C---:B------:R-:W-:Y:S02]  /*0200*/  IMAD.WIDE R16, R29.reuse, 0x4, R6 ;  /* 0x000000041d107825 */ /* 0x040fe400078e0206 */
[----:B------:R-:W5:Y:S02]  /*0210*/  LDG.E R7, desc[UR12][R6.64] ;  /* 0x0000000c06077981 */ /* 0x000f64000c1e1900 */
[----:B------:R-:W-:-:S04]  /*0220*/  IMAD.WIDE R22, R29, 0x4, R16 ;  /* 0x000000041d167825 */ /* 0x000fc800078e0210 */
[C---:B------:R-:W-:Y:S01]  /*0230*/  IMAD.WIDE R20, R29.reuse, 0x4, R22 ;  /* 0x000000041d147825 */ /* 0x040fe200078e0216 */
[----:B------:R1:W5:Y:S04]  /*0240*/  LDG.E R6, desc[UR12][R16.64] ;  /* 0x0000000c10067981 */ /* 0x000368000c1e1900 */
[----:B------:R-:W5:Y:S01]  /*0250*/  LDG.E R22, desc[UR12][R22.64] ;  /* 0x0000000c16167981 */ /* 0x000f62000c1e1900 */
[----:B------:R-:W-:-:S03]  /*0260*/  IMAD.WIDE R14, R29, 0x4, R20 ;  /* 0x000000041d0e7825 */ /* 0x000fc600078e0214 */
[----:B------:R-:W5:Y:S01]  /*0270*/  LDG.E R20, desc[UR12][R20.64] ;  /* 0x0000000c14147981 */ /* 0x000f62000c1e1900 */
[----:B------:R-:W-:-:S03]  /*0280*/  IMAD.WIDE R12, R29, 0x4, R14 ;  /* 0x000000041d0c7825 */ /* 0x000fc600078e020e */
[----:B------:R-:W5:Y:S01]  /*0290*/  LDG.E R14, desc[UR12][R14.64] ;  /* 0x0000000c0e0e7981 */ /* 0x000f62000c1e1900 */
[----:B------:R-:W-:-:S04]  /*02a0*/  IMAD.WIDE R18, R29, 0x4, R12 ;  /* 0x000000041d127825 */ /* 0x000fc800078e020c */
[C---:B0-----:R-:W-:Y:S01]  /*02b0*/  IMAD.WIDE R10, R29.reuse, 0x4, R18 ;  /* 0x000000041d0a7825 */ /* 0x041fe200078e0212 */
[----:B------:R0:W5:Y:S04]  /*02c0*/  LDG.E R15, desc[UR12][R12.64] ;  /* 0x0000000c0c0f7981 */ /* 0x000168000c1e1900 */
[----:B------:R-:W5:Y:S01]  /*02d0*/  LDG.E R18, desc[UR12][R18.64] ;  /* 0x0000000c12127981 */ /* 0x000f62000c1e1900 */
[----:B-1----:R-:W-:-:S04]  /*02e0*/  IMAD.WIDE R16, R29, 0x4, R10 ;  /* 0x000000041d107825 */ /* 0x002fc800078e020a */
[C---:B------:R-:W-:Y:S02]  /*02f0*/  IMAD.WIDE R24, R29.reuse, 0x4, R16 ;  /* 0x000000041d187825 */ /* 0x040fe400078e0210 */
[----:B------:R-:W5:Y:S02]  /*0300*/  LDG.E R16, desc[UR12][R16.64] ;  /* 0x0000000c10107981 */ /* 0x000f64000c1e1900 */
[C---:B------:R-:W-:Y:S02]  /*0310*/  IMAD.WIDE R26, R29.reuse, 0x4, R24 ;  /* 0x000000041d1a7825 */ /* 0x040fe400078e0218 */
[----:B------:R1:W5:Y:S04]  /*0320*/  LDG.E R19, desc[UR12][R10.64] ;  /* 0x0000000c0a137981 */ /* 0x000368000c1e1900 */
[----:B------:R-:W5:Y:S01]  /*0330*/  LDG.E R24, desc[UR12][R24.64] ;  /* 0x0000000c18187981 */ /* 0x000f62000c1e1900 */
[----:B0-----:R-:W-:-:S03]  /*0340*/  IMAD.WIDE R12, R29, 0x4, R26 ;  /* 0x000000041d0c7825 */ /* 0x001fc600078e021a */
[----:B------:R-:W5:Y:S01]  /*0350*/  LDG.E R26, desc[UR12][R26.64] ;  /* 0x0000000c1a1a7981 */ /* 0x000f62000c1e1900 */
[----:B-1----:R-:W-:-:S03]  /*0360*/  IMAD.WIDE R10, R29, 0x4, R12 ;  /* 0x000000041d0a7825 */ /* 0x002fc600078e020c */
[----:B------:R0:W5:Y:S04]  /*0370*/  LDG.E R21, desc[UR12][R12.64] ;  /* 0x0000000c0c157981 */ /* 0x000168000c1e1900 */
[----:B------:R1:W5:Y:S01]  /*0380*/  LDG.E R23, desc[UR12][R10.64] ;  /* 0x0000000c0a177981 */ /* 0x000362000c1e1900 */
[----:B------:R-:W-:-:S05]  /*0390*/  MOV R29, UR9 ;  /* 0x00000009001d7c02 */ /* 0x000fca0008000f00 */
[----:B0-----:R-:W-:-:S05]  /*03a0*/  IMAD R12, R29, UR4, R0 ;  /* 0x000000041d0c7c24 */ /* 0x001fca000f8e0200 */
[----:B------:R-:W-:-:S04]  /*03b0*/  LEA R13, R12, UR5, 0x2 ;  /* 0x000000050c0d7c11 */ /* 0x000fc8000f8e10ff */
[----:B------:R-:W-:-:S04]  /*03c0*/  LEA R17, R29, R13, 0x2 ;  /* 0x0000000d1d117211 */ /* 0x000fc800078e10ff */
[----:B------:R-:W-:Y:S01]  /*03d0*/  LEA R25, R29, R17, 0x2 ;  /* 0x000000111d197211 */ /* 0x000fe200078e10ff */
[----:B------:R-:W-:-:S06]  /*03e0*/  UIADD3 UR4, UPT, UPT, UR4, 0x10, URZ ;  /* 0x0000001004047890 */ /* 0x000fcc000fffe0ff */
[----:B------:R-:W-:Y:S01]  /*03f0*/  ISETP.NE.AND P0, PT, R3, UR4, PT ;  /* 0x0000000403007c0c */ /* 0x000fe2000bf05270 */
[----:B--2---:R0:W-:Y:S02]  /*0400*/  STS [R13], R28 ;  /* 0x0000001c0d007388 */ /* 0x0041e40000000800 */
[----:B0-----:R-:W-:-:S04]  /*0410*/  LEA R28, R29, R25, 0x2 ;  /* 0x000000191d1c7211 */ /* 0x001fc800078e10ff */
[----:B------:R-:W-:-:S04]  /*0420*/  LEA R27, R29, R28, 0x2 ;  /* 0x0000001c1d1b7211 */ /* 0x000fc800078e10ff */
[----:B------:R-:W-:-:S04]  /*0430*/  LEA R12, R29, R27, 0x2 ;  /* 0x0000001b1d0c7211 */ /* 0x000fc800078e10ff */
[C---:B-1----:R-:W-:Y:S01]  /*0440*/  LEA R11, R29.reuse, R12, 0x2 ;  /* 0x0000000c1d0b7211 */ /* 0x042fe200078e10ff */
[----:B---3--:R-:W-:Y:S03]  /*0450*/  STS [R17], R5 ;  /* 0x0000000511007388 */ /* 0x008fe60000000800 */
[C---:B------:R-:W-:Y:S01]  /*0460*/  LEA R10, R29.reuse, R11, 0x2 ;  /* 0x0000000b1d0a7211 */ /* 0x040fe200078e10ff */
[----:B----4-:R0:W-:Y:S04]  /*0470*/  STS [R25], R4 ;  /* 0x0000000419007388 */ /* 0x0101e80000000800 */
[----:B-----5:R-:W-:Y:S01]  /*0480*/  STS [R28], R7 ;  /* 0x000000071c007388 */ /* 0x020fe20000000800 */
[----:B0-----:R-:W-:-:S03]  /*0490*/  LEA R4, R29, R10, 0x2 ;  /* 0x0000000a1d047211 */ /* 0x001fc600078e10ff */
[----:B------:R0:W-:Y:S01]  /*04a0*/  STS [R27], R6 ;  /* 0x000000061b007388 */ /* 0x0001e20000000800 */
[----:B------:R-:W-:-:S04]  /*04b0*/  LEA R13, R29, R4, 0x2 ;  /* 0x000000041d0d7211 */ /* 0x000fc800078e10ff */
[----:B0-----:R-:W-:-:S04]  /*04c0*/  LEA R6, R29, R13, 0x2 ;  /* 0x0000000d1d067211 */ /* 0x001fc800078e10ff */
[----:B------:R-:W-:-:S04]  /*04d0*/  LEA R5, R29, R6, 0x2 ;  /* 0x000000061d057211 */ /* 0x000fc800078e10ff */
[C---:B------:R-:W-:Y:S01]  /*04e0*/  LEA R17, R29.reuse, R5, 0x2 ;  /* 0x000000051d117211 */ /* 0x040fe200078e10ff */
[----:B------:R0:W-:Y:S03]  /*04f0*/  STS [R12], R22 ;  /* 0x000000160c007388 */ /* 0x0001e60000000800 */
[C---:B------:R-:W-:Y:S01]  /*0500*/  LEA R25, R29.reuse, R17, 0x2 ;  /* 0x000000111d197211 */ /* 0x040fe200078e10ff */
[----:B------:R0:W-:Y:S03]  /*0510*/  STS [R11], R20 ;  /* 0x000000140b007388 */ /* 0x0001e60000000800 */
[C---:B------:R-:W-:Y:S01]  /*0520*/  LEA R28, R29.reuse, R25, 0x2 ;  /* 0x000000191d1c7211 */ /* 0x040fe200078e10ff */
[----:B------:R0:W-:Y:S04]  /*0530*/  STS [R10], R14 ;  /* 0x0000000e0a007388 */ /* 0x0001e80000000800 */
[----:B------:R0:W-:Y:S01]  /*0540*/  STS [R4], R15 ;  /* 0x0000000f04007388 */ /* 0x0001e20000000800 */
[----:B------:R-:W-:-:S03]  /*0550*/  LEA R29, R29, R28, 0x2 ;  /* 0x0000001c1d1d7211 */ /* 0x000fc600078e10ff */
[----:B------:R0:W-:Y:S04]  /*0560*/  STS [R13], R18 ;  /* 0x000000120d007388 */ /* 0x0001e80000000800 */
[----:B------:R0:W-:Y:S04]  /*0570*/  STS [R6], R19 ;  /* 0x0000001306007388 */ /* 0x0001e80000000800 */
[----:B------:R0:W-:Y:S04]  /*0580*/  STS [R5], R16 ;  /* 0x0000001005007388 */ /* 0x0001e80000000800 */
[----:B------:R0:W-:Y:S04]  /*0590*/  STS [R17], R24 ;  /* 0x0000001811007388 */ /* 0x0001e80000000800 */
[----:B------:R0:W-:Y:S04]  /*05a0*/  STS [R25], R26 ;  /* 0x0000001a19007388 */ /* 0x0001e80000000800 */
[----:B------:R0:W-:Y:S04]  /*05b0*/  STS [R28], R21 ;  /* 0x000000151c007388 */ /* 0x0001e80000000800 */
[----:B------:R0:W-:Y:S01]  /*05c0*/  STS [R29], R23 ;  /* 0x000000171d007388 */ /* 0x0001e20000000800 */
[----:B------:R-:W-:Y:S05]  /*05d0*/  @P0 BRA `(.L_x_20) ;  /* 0xfffffff800e40947 */ /* 0x000fea000383ffff */
.L_x_19:
[----:B------:R-:W-:Y:S05]  /*05e0*/  BRA.U !UP1, `(.L_x_18) ;  /* 0x0000000509647547 */ /* 0x000fea000b800000 */
[----:B------:R-:W-:Y:S02]  /*05f0*/  UISETP.GE.U32.AND UP0, UPT, UR6, 0x8, UPT ;  /* 0x000000080600788c */ /* 0x000fe4000bf06070 */
[----:B------:R-:W-:-:S04]  /*0600*/  ULOP3.LUT UR7, UR9, 0x7, URZ, 0xc0, !UPT ;  /* 0x0000000709077892 */ /* 0x000fc8000f8ec0ff */
[----:B------:R-:W-:-:S03]  /*0610*/  UISETP.NE.AND UP1, UPT, UR7, URZ, UPT ;  /* 0x000000ff0700728c */ /* 0x000fc6000bf25270 */
[----:B------:R-:W-:Y:S08]  /*0620*/  BRA.U !UP0, `(.L_x_21) ;  /* 0x0000000108a07547 */ /* 0x000ff0000b800000 */
[----:B0-----:R-:W0:Y:S02]  /*0630*/  LDC R17, c[0x0][0x398] ;  /* 0x0000e600ff117b82 */ /* 0x001e240000000800 */
[----:B0-----:R-:W-:-:S04]  /*0640*/  IMAD R21, R3, R17, RZ ;  /* 0x0000001103157224 */ /* 0x001fc800078e02ff */
[----:B------:R-:W-:-:S05]  /*0650*/  IMAD.WIDE R20, R21, 0x4, R8 ;  /* 0x0000000415147825 */ /* 0x000fca00078e0208 */
[----:B------:R0:W2:Y:S01]  /*0660*/  LDG.E R14, desc[UR12][R20.64] ;  /* 0x0000000c140e7981 */ /* 0x0000a2000c1e1900 */
[----:B------:R-:W-:-:S05]  /*0670*/  IMAD.WIDE R22, R17, 0x4, R20 ;  /* 0x0000000411167825 */ /* 0x000fca00078e0214 */
[----:B------:R1:W3:Y:S01]  /*0680*/  LDG.E R15, desc[UR12][R22.64] ;  /* 0x0000000c160f7981 */ /* 0x0002e2000c1e1900 */
[----:B------:R-:W-:-:S04]  /*0690*/  IMAD.WIDE R18, R17, 0x4, R22 ;  /* 0x0000000411127825 */ /* 0x000fc800078e0216 */
[C---:B------:R-:W-:Y:S02]  /*06a0*/  IMAD.WIDE R12, R17.reuse, 0x4, R18 ;  /* 0x00000004110c7825 */ /* 0x040fe400078e0212 */
[----:B------:R4:W5:Y:S02]  /*06b0*/  LDG.E R18, desc[UR12][R18.64] ;  /* 0x0000000c12127981 */ /* 0x000964000c1e1900 */
[C---:B------:R-:W-:Y:S02]  /*06c0*/  IMAD.WIDE R4, R17.reuse, 0x4, R12 ;  /* 0x0000000411047825 */ /* 0x040fe400078e020c */
[----:B------:R-:W5:Y:S02]  /*06d0*/  LDG.E R12, desc[UR12][R12.64] ;  /* 0x0000000c0c0c7981 */ /* 0x000f64000c1e1900 */
[C---:B------:R-:W-:Y:S02]  /*06e0*/  IMAD.WIDE R6, R17.reuse, 0x4, R4 ;  /* 0x0000000411067825 */ /* 0x040fe400078e0204 */
[----:B------:R4:W5:Y:S02]  /*06f0*/  LDG.E R4, desc[UR12][R4.64] ;  /* 0x0000000c04047981 */ /* 0x000964000c1e1900 */
[----:B------:R-:W-:-:S02]  /*0700*/  IMAD.WIDE R10, R17, 0x4, R6 ;  /* 0x00000004110a7825 */ /* 0x000fc400078e0206 */
[----:B------:R4:W5:Y:S02]  /*0710*/  LDG.E R6, desc[UR12][R6.64] ;  /* 0x0000000c06067981 */ /* 0x000964000c1e1900 */
[----:B------:R-:W-:Y:S02]  /*0720*/  IMAD.WIDE R16, R17, 0x4, R10 ;  /* 0x0000000411107825 */ /* 0x000fe400078e020a */
[----:B------:R4:W5:Y:S04]  /*0730*/  LDG.E R10, desc[UR12][R10.64] ;  /* 0x0000000c0a0a7981 */ /* 0x000968000c1e1900 */
[----:B------:R4:W5:Y:S01]  /*0740*/  LDG.E R16, desc[UR12][R16.64] ;  /* 0x0000000c10107981 */ /* 0x000962000c1e1900 */
[----:B------:R-:W4:Y:S01]  /*0750*/  S2UR UR5, SR_CgaCtaId ;  /* 0x00000000000579c3 */ /* 0x000f220000008800 */
[----:B------:R-:W-:Y:S01]  /*0760*/  UMOV UR4, 0x400 ;  /* 0x0000040000047882 */ /* 0x000fe20000000000 */
[----:B0-----:R-:W-:Y:S01]  /*0770*/  IMAD R20, R3, UR9, R0 ;  /* 0x0000000903147c24 */ /* 0x001fe2000f8e0200 */
[----:B-1----:R-:W-:Y:S01]  /*0780*/  MOV R22, UR9 ;  /* 0x0000000900167c02 */ /* 0x002fe20008000f00 */
[----:B----4-:R-:W-:-:S06]  /*0790*/  ULEA UR4, UR5, UR4, 0x18 ;  /* 0x0000000405047291 */ /* 0x010fcc000f8ec0ff */
[----:B------:R-:W-:-:S04]  /*07a0*/  LEA R19, R20, UR4, 0x2 ;  /* 0x0000000414137c11 */ /* 0x000fc8000f8e10ff */
[----:B------:R-:W-:-:S04]  /*07b0*/  LEA R20, R22, R19, 0x2 ;  /* 0x0000001316147211 */ /* 0x000fc800078e10ff */
[----:B------:R-:W-:-:S04]  /*07c0*/  LEA R5, R22, R20, 0x2 ;  /* 0x0000001416057211 */ /* 0x000fc800078e10ff */
[----:B------:R-:W-:-:S04]  /*07d0*/  LEA R7, R22, R5, 0x2 ;  /* 0x0000000516077211 */ /* 0x000fc800078e10ff */
[----:B------:R-:W-:-:S04]  /*07e0*/  LEA R11, R22, R7, 0x2 ;  /* 0x00000007160b7211 */ /* 0x000fc800078e10ff */
[----:B------:R-:W-:-:S04]  /*07f0*/  LEA R13, R22, R11, 0x2 ;  /* 0x0000000b160d7211 */ /* 0x000fc800078e10ff */
[----:B------:R-:W-:-:S04]  /*0800*/  LEA R17, R22, R13, 0x2 ;  /* 0x0000000d16117211 */ /* 0x000fc800078e10ff */
[----:B------:R-:W-:Y:S02]  /*0810*/  LEA R21, R22, R17, 0x2 ;  /* 0x0000001116157211 */ /* 0x000fe400078e10ff */
[----:B------:R-:W-:Y:S01]  /*0820*/  IADD3 R3, PT, PT, R3, 0x8, RZ ;  /* 0x0000000803037810 */ /* 0x000fe20007ffe0ff */
[----:B--2---:R1:W-:Y:S04]  /*0830*/  STS [R19], R14 ;  /* 0x0000000e13007388 */ /* 0x0043e80000000800 */
[----:B---3--:R1:W-:Y:S04]  /*0840*/  STS [R20], R15 ;  /* 0x0000000f14007388 */ /* 0x0083e80000000800 */
[----:B-----5:R1:W-:Y:S04]  /*0850*/  STS [R5], R18 ;  /* 0x0000001205007388 */ /* 0x0203e80000000800 */
[----:B------:R1:W-:Y:S04]  /*0860*/  STS [R7], R12 ;  /* 0x0000000c07007388 */ /* 0x0003e80000000800 */
[----:B------:R1:W-:Y:S04]  /*0870*/  STS [R11], R4 ;  /* 0x000000040b007388 */ /* 0x0003e80000000800 */
[----:B------:R1:W-:Y:S04]  /*0880*/  STS [R13], R6 ;  /* 0x000000060d007388 */ /* 0x0003e80000000800 */
[----:B------:R1:W-:Y:S04]  /*0890*/  STS [R17], R10 ;  /* 0x0000000a11007388 */ /* 0x0003e80000000800 */
[----:B------:R1:W-:Y:S02]  /*08a0*/  STS [R21], R16 ;  /* 0x0000001015007388 */ /* 0x0003e40000000800 */
.L_x_21:
[----:B------:R-:W-:Y:S05]  /*08b0*/  BRA.U !UP1, `(.L_x_18) ;  /* 0x0000000109b07547 */ /* 0x000fea000b800000 */
[----:B------:R-:W-:Y:S02]  /*08c0*/  UISETP.GE.U32.AND UP0, UPT, UR7, 0x4, UPT ;  /* 0x000000040700788c */ /* 0x000fe4000bf06070 */
[----:B------:R-:W-:-:S04]  /*08d0*/  ULOP3.LUT UR6, UR9, 0x3, URZ, 0xc0, !UPT ;  /* 0x0000000309067892 */ /* 0x000fc8000f8ec0ff */
[----:B------:R-:W-:-:S03]  /*08e0*/  UISETP.NE.AND UP1, UPT, UR6, URZ, UPT ;  /* 0x000000ff0600728c */ /* 0x000fc6000bf25270 */
[----:B------:R-:W-:Y:S08]  /*08f0*/  BRA.U !UP0, `(.L_x_22) ;  /* 0x0000000108607547 */ /* 0x000ff0000b800000 */
[----:B01----:R-:W0:Y:S02]  /*0900*/  LDC R13, c[0x0][0x398] ;  /* 0x0000e600ff0d7b82 */ /* 0x003e240000000800 */
[----:B0-----:R-:W-:-:S04]  /*0910*/  IMAD R5, R3, R13, RZ ;  /* 0x0000000d03057224 */ /* 0x001fc800078e02ff */
[----:B------:R-:W-:-:S04]  /*0920*/  IMAD.WIDE R4, R5, 0x4, R8 ;  /* 0x0000000405047825 */ /* 0x000fc800078e0208 */
[C---:B------:R-:W-:Y:S02]  /*0930*/  IMAD.WIDE R6, R13.reuse, 0x4, R4 ;  /* 0x000000040d067825 */ /* 0x040fe400078e0204 */
[----:B------:R0:W2:Y:S02]  /*0940*/  LDG.E R4, desc[UR12][R4.64] ;  /* 0x0000000c04047981 */ /* 0x0000a4000c1e1900 */
[C---:B------:R-:W-:Y:S02]  /*0950*/  IMAD.WIDE R10, R13.reuse, 0x4, R6 ;  /* 0x000000040d0a7825 */ /* 0x040fe400078e0206 */
[----:B------:R1:W3:Y:S02]  /*0960*/  LDG.E R6, desc[UR12][R6.64] ;  /* 0x0000000c06067981 */ /* 0x0002e4000c1e1900 */
[----:B------:R-:W-:Y:S02]  /*0970*/  IMAD.WIDE R12, R13, 0x4, R10 ;  /* 0x000000040d0c7825 */ /* 0x000fe400078e020a */
[----:B------:R-:W4:Y:S04]  /*0980*/  LDG.E R10, desc[UR12][R10.64] ;  /* 0x0000000c0a0a7981 */ /* 0x000f28000c1e1900 */
[----:B------:R-:W5:Y:S01]  /*0990*/  LDG.E R12, desc[UR12][R12.64] ;  /* 0x0000000c0c0c7981 */ /* 0x000f62000c1e1900 */
[----:B------:R-:W0:Y:S01]  /*09a0*/  S2UR UR5, SR_CgaCtaId ;  /* 0x00000000000579c3 */ /* 0x000e220000008800 */
[----:B------:R-:W-:Y:S01]  /*09b0*/  UMOV UR4, 0x400 ;  /* 0x0000040000047882 */ /* 0x000fe20000000000 */
[----:B------:R-:W-:Y:S01]  /*09c0*/  IMAD R14, R3, UR9, R0 ;  /* 0x00000009030e7c24 */ /* 0x000fe2000f8e0200 */
[----:B------:R-:W-:Y:S01]  /*09d0*/  MOV R16, UR9 ;  /* 0x0000000900107c02 */ /* 0x000fe20008000f00 */
[----:B0-----:R-:W-:-:S06]  /*09e0*/  ULEA UR4, UR5, UR4, 0x18 ;  /* 0x0000000405047291 */ /* 0x001fcc000f8ec0ff */
[----:B------:R-:W-:-:S04]  /*09f0*/  LEA R15, R14, UR4, 0x2 ;  /* 0x000000040e0f7c11 */ /* 0x000fc8000f8e10ff */
[----:B------:R-:W-:-:S04]  /*0a00*/  LEA R17, R16, R15, 0x2 ;  /* 0x0000000f10117211 */ /* 0x000fc800078e10ff */
[----:B------:R-:W-:-:S04]  /*0a10*/  LEA R5, R16, R17, 0x2 ;  /* 0x0000001110057211 */ /* 0x000fc800078e10ff */
[----:B-1----:R-:W-:Y:S02]  /*0a20*/  LEA R7, R16, R5, 0x2 ;  /* 0x0000000510077211 */ /* 0x002fe400078e10ff */
[----:B------:R-:W-:Y:S01]  /*0a30*/  IADD3 R3, PT, PT, R3, 0x4, RZ ;  /* 0x0000000403037810 */ /* 0x000fe20007ffe0ff */
[----:B--2---:R2:W-:Y:S04]  /*0a40*/  STS [R15], R4 ;  /* 0x000000040f007388 */ /* 0x0045e80000000800 */
[----:B---3--:R2:W-:Y:S04]  /*0a50*/  STS [R17], R6 ;  /* 0x0000000611007388 */ /* 0x0085e80000000800 */
[----:B----4-:R2:W-:Y:S04]  /*0a60*/  STS [R5], R10 ;  /* 0x0000000a05007388 */ /* 0x0105e80000000800 */
[----:B-----5:R2:W-:Y:S02]  /*0a70*/  STS [R7], R12 ;  /* 0x0000000c07007388 */ /* 0x0205e40000000800 */
.L_x_22:
[----:B------:R-:W-:Y:S05]  /*0a80*/  BRA.U !UP1, `(.L_x_18) ;  /* 0x00000001093c7547 */ /* 0x000fea000b800000 */
[----:B------:R-:W3:Y:S01]  /*0a90*/  S2UR UR5, SR_CgaCtaId ;  /* 0x00000000000579c3 */ /* 0x000ee20000008800 */
[----:B------:R-:W-:Y:S01]  /*0aa0*/  UMOV UR4, 0x400 ;  /* 0x0000040000047882 */ /* 0x000fe20000000000 */
[----:B------:R-:W4:Y:S01]  /*0ab0*/  LDCU UR7, c[0x0][0x398] ;  /* 0x00007300ff0777ac */ /* 0x000f220008000800 */
[----:B---3--:R-:W-:-:S03]  /*0ac0*/  ULEA UR5, UR5, UR4, 0x18 ;  /* 0x0000000405057291 */ /* 0x008fc6000f8ec0ff */
[----:B----4-:R-:W-:-:S09]  /*0ad0*/  UMOV UR4, URZ ;  /* 0x000000ff00047c82 */ /* 0x010fd20008000000 */
.L_x_23:
[----:B012---:R-:W-:-:S04]  /*0ae0*/  IMAD R5, R3, UR7, RZ ;  /* 0x0000000703057c24 */ /* 0x007fc8000f8e02ff */
[----:B---3--:R-:W-:-:S06]  /*0af0*/  IMAD.WIDE R4, R5, 0x4, R8 ;  /* 0x0000000405047825 */ /* 0x008fcc00078e0208 */
[----:B------:R-:W2:Y:S01]  /*0b00*/  LDG.E R4, desc[UR12][R4.64] ;  /* 0x0000000c04047981 */ /* 0x000ea2000c1e1900 */
[C---:B------:R-:W-:Y:S01]  /*0b10*/  IMAD R6, R3.reuse, UR9, R0 ;  /* 0x0000000903067c24 */ /* 0x040fe2000f8e0200 */
[----:B------:R-:W-:Y:S01]  /*0b20*/  UIADD3 UR4, UPT, UPT, UR4, 0x1, URZ ;  /* 0x0000000104047890 */ /* 0x000fe2000fffe0ff */
[----:B------:R-:W-:-:S03]  /*0b30*/  IADD3 R3, PT, PT, R3, 0x1, RZ ;  /* 0x0000000103037810 */ /* 0x000fc60007ffe0ff */
[----:B------:R-:W-:Y:S01]  /*0b40*/  LEA R7, R6, UR5, 0x2 ;  /* 0x0000000506077c11 */ /* 0x000fe2000f8e10ff */
[----:B------:R-:W-:-:S04]  /*0b50*/  UISETP.NE.AND UP0, UPT, UR4, UR6, UPT ;  /* 0x000000060400728c */ /* 0x000fc8000bf05270 */
[----:B--2---:R3:W-:Y:S05]  /*0b60*/  STS [R7], R4 ;  /* 0x0000000407007388 */ /* 0x0047ea0000000800 */
[----:B------:R-:W-:Y:S05]  /*0b70*/  BRA.U UP0, `(.L_x_23) ;  /* 0xfffffffd00d87547 */ /* 0x000fea000b83ffff */
.L_x_18:
[----:B------:R-:W4:Y:S01]  /*0b80*/  LDCU UR4, c[0x0][0x388] ;  /* 0x00007100ff0477ac */ /* 0x000f220008000800 */
[----:B------:R-:W-:Y:S01]  /*0b90*/  HFMA2 R3, -RZ, RZ, 0, 0 ;  /* 0x00000000ff037431 */ /* 0x000fe200000001ff */
[----:B0123--:R-:W-:Y:S01]  /*0ba0*/  MOV R4, RZ ;  /* 0x000000ff00047202 */ /* 0x00ffe20000000f00 */
[----:B----4-:R-:W-:-:S09]  /*0bb0*/  UISETP.GE.AND UP0, UPT, UR4, 0x1, UPT ;  /* 0x000000010400788c */ /* 0x010fd2000bf06270 */
[----:B------:R-:W-:Y:S05]  /*0bc0*/  BRA.U !UP0, `(.L_x_24) ;  /* 0x0000000d08347547 */ /* 0x000fea000b800000 */
[----:B------:R-:W0:Y:S01]  /*0bd0*/  S2UR UR5, SR_CgaCtaId ;  /* 0x00000000000579c3 */ /* 0x000e220000008800 */
[----:B------:R-:W-:Y:S01]  /*0be0*/  UMOV UR4, 0x400 ;  /* 0x0000040000047882 */ /* 0x000fe20000000000 */
[----:B------:R-:W-:Y:S01]  /*0bf0*/  MOV R27, UR9 ;  /* 0x00000009001b7c02 */ /* 0x000fe20008000f00 */
[----:B------:R-:W1:Y:S01]  /*0c00*/  LDCU UR8, c[0x0][0x398] ;  /* 0x00007300ff0877ac */ /* 0x000e620008000800 */
[----:B------:R-:W-:Y:S02]  /*0c10*/  MOV R4, RZ ;  /* 0x000000ff00047202 */ /* 0x000fe40000000f00 */
[----:B------:R-:W-:Y:S01]  /*0c20*/  MOV R3, RZ ;  /* 0x000000ff00037202 */ /* 0x000fe20000000f00 */
[----:B------:R-:W-:Y:S02]  /*0c30*/  ULOP3.LUT UR15, UR9, 0x7, URZ, 0xc0, !UPT ;  /* 0x00000007090f7892 */ /* 0x000fe4000f8ec0ff */
[----:B------:R-:W-:Y:S02]  /*0c40*/  ULOP3.LUT UR16, UR9, 0x3, URZ, 0xc0, !UPT ;  /* 0x0000000309107892 */ /* 0x000fe4000f8ec0ff */
[----:B------:R-:W-:Y:S01]  /*0c50*/  ULOP3.LUT UR10, UR9, 0x7ffffff8, URZ, 0xc0, !UPT ;  /* 0x7ffffff8090a7892 */ /* 0x000fe2000f8ec0ff */
[----:B------:R-:W2:Y:S01]  /*0c60*/  LDCU.64 UR6, c[0x0][0x3a0] ;  /* 0x00007400ff0677ac */ /* 0x000ea20008000a00 */
[----:B------:R-:W-:-:S02]  /*0c70*/  UISETP.GE.U32.AND UP0, UPT, UR11, 0x7, UPT ;  /* 0x000000070b00788c */ /* 0x000fc4000bf06070 */
[----:B0-----:R-:W-:Y:S02]  /*0c80*/  ULEA UR5, UR5, UR4, 0x18 ;  /* 0x0000000405057291 */ /* 0x001fe4000f8ec0ff */
[----:B------:R-:W-:Y:S02]  /*0c90*/  UIMAD UR4, UR9, UR9, URZ ;  /* 0x00000009090472a4 */ /* 0x000fe4000f8e02ff */
[----:B-1----:R-:W-:Y:S02]  /*0ca0*/  UIMAD UR9, UR9, UR8, URZ ;  /* 0x00000008090972a4 */ /* 0x002fe4000f8e02ff */
[----:B------:R-:W-:Y:S01]  /*0cb0*/  LEA R5, R0, UR5, 0x2 ;  /* 0x0000000500057c11 */ /* 0x000fe2000f8e10ff */
[----:B------:R-:W-:-:S03]  /*0cc0*/  ULEA UR8, UR4, UR5, 0x2 ;  /* 0x0000000504087291 */ /* 0x000fc6000f8e10ff */
[----:B------:R-:W-:Y:S01]  /*0cd0*/  LEA R6, R27, R5, 0x2 ;  /* 0x000000051b067211 */ /* 0x000fe200078e10ff */
[----:B------:R-:W-:-:S03]  /*0ce0*/  UMOV UR4, URZ ;  /* 0x000000ff00047c82 */ /* 0x000fc60008000000 */
[----:B------:R-:W-:-:S05]  /*0cf0*/  LEA R7, R27, R6, 0x2 ;  /* 0x000000061b077211 */ /* 0x000fca00078e10ff */
[----:B------:R-:W-:-:S05]  /*0d00*/  IMAD R10, R27, 0x4, R7 ;  /* 0x000000041b0a7824 */ /* 0x000fca00078e0207 */
[----:B------:R-:W-:-:S04]  /*0d10*/  LEA R11, R27, R10, 0x2 ;  /* 0x0000000a1b0b7211 */ /* 0x000fc800078e10ff */
[----:B------:R-:W-:-:S04]  /*0d20*/  LEA R26, R27, R11, 0x2 ;  /* 0x0000000b1b1a7211 */ /* 0x000fc800078e10ff */
[----:B--2---:R-:W-:-:S07]  /*0d30*/  LEA R27, R27, R26, 0x2 ;  /* 0x0000001a1b1b7211 */ /* 0x004fce00078e10ff */
.L_x_31:
[----:B0-----:R-:W0:Y:S01]  /*0d40*/  LDC R13, c[0x0][0x3a8] ;  /* 0x0000ea00ff0d7b82 */ /* 0x001e220000000800 */
[----:B------:R-:W-:Y:S01]  /*0d50*/  HFMA2 R15, -RZ, RZ, 0, 2.384185791015625e-07 ;  /* 0x00000004ff0f7431 */ /* 0x000fe200000001ff */
[----:B------:R-:W1:Y:S04]  /*0d60*/  LDCU.64 UR18, c[0x0][0x388] ;  /* 0x00007100ff1277ac */ /* 0x000e680008000a00 */
[----:B------:R-:W-:-:S04]  /*0d70*/  IMAD.WIDE.U32 R14, R0, R15, UR6 ;  /* 0x00000006000e7e25 */ /* 0x000fc8000f8e000f */
[----:B0-----:R-:W-:Y:S01]  /*0d80*/  IMAD.WIDE R12, R13, 0x4, R14 ;  /* 0x000000040d0c7825 */ /* 0x001fe200078e020e */
[----:B------:R-:W-:Y:S06]  /*0d90*/  BAR.SYNC.DEFER_BLOCKING 0x0 ;  /* 0x0000000000007b1d */ /* 0x000fec0000010000 */
[----:B------:R-:W2:Y:S04]  /*0da0*/  LDG.E R14, desc[UR12][R14.64] ;  /* 0x0000000c0e0e7981 */ /* 0x000ea8000c1e1900 */
[----:B------:R-:W3:Y:S01]  /*0db0*/  LDG.E R12, desc[UR12][R12.64] ;  /* 0x0000000c0c0c7981 */ /* 0x000ee2000c1e1900 */
[----:B------:R-:W-:Y:S01]  /*0dc0*/  LEA R17, R0, UR8, 0x3 ;  /* 0x0000000800117c11 */ /* 0x000fe2000f8e18ff */
[----:B-1----:R-:W-:-:S02]  /*0dd0*/  UIADD3 UR4, UPT, UPT, UR4, UR19, URZ ;  /* 0x0000001304047290 */ /* 0x002fc4000fffe0ff */
[----:B------:R-:W-:Y:S02]  /*0de0*/  UISETP.GE.AND UP2, UPT, UR19, 0x1, UPT ;  /* 0x000000011300788c */ /* 0x000fe4000bf46270 */
[----:B------:R-:W-:Y:S01]  /*0df0*/  UISETP.GE.AND UP1, UPT, UR4, UR18, UPT ;  /* 0x000000120400728c */ /* 0x000fe2000bf26270 */
[----:B--2---:R0:W-:Y:S04]  /*0e00*/  STS [R17], R14 ;  /* 0x0000000e11007388 */ /* 0x0041e80000000800 */
[----:B---3--:R0:W-:Y:S01]  /*0e10*/  STS [R17+0x4], R12 ;  /* 0x0000040c11007388 */ /* 0x0081e20000000800 */
[----:B------:R-:W-:Y:S06]  /*0e20*/  BAR.SYNC.DEFER_BLOCKING 0x0 ;  /* 0x0000000000007b1d */ /* 0x000fec0000010000 */
[----:B------:R-:W-:Y:S05]  /*0e30*/  BRA.U UP1, `(.L_x_25) ;  /* 0x0000000101487547 */ /* 0x000fea000b800000 */
[----:B------:R-:W1:Y:S01]  /*0e40*/  LDC R25, c[0x0][0x398] ;  /* 0x0000e600ff197b82 */ /* 0x000e620000000800 */
[----:B------:R-:W-:-:S05]  /*0e50*/  MOV R13, UR9 ;  /* 0x00000009000d7c02 */ /* 0x000fca0008000f00 */
[----:B------:R-:W-:-:S04]  /*0e60*/  IMAD.WIDE R8, R13, 0x4, R8 ;  /* 0x000000040d087825 */ /* 0x000fc800078e0208 */
[----:B-1----:R-:W-:-:S04]  /*0e70*/  IMAD.WIDE R20, R25, 0x4, R8 ;  /* 0x0000000419147825 */ /* 0x002fc800078e0208 */
[C---:B------:R-:W-:Y:S02]  /*0e80*/  IMAD.WIDE R18, R25.reuse, 0x4, R20 ;  /* 0x0000000419127825 */ /* 0x040fe400078e0214 */
[----:B------:R1:W5:Y:S02]  /*0e90*/  LDG.E R21, desc[UR12][R20.64] ;  /* 0x0000000c14157981 */ /* 0x000364000c1e1900 */
[C---:B0-----:R-:W-:Y:S02]  /*0ea0*/  IMAD.WIDE R12, R25.reuse, 0x4, R18 ;  /* 0x00000004190c7825 */ /* 0x041fe400078e0212 */
[----:B------:R1:W5:Y:S02]  /*0eb0*/  LDG.E R18, desc[UR12][R18.64] ;  /* 0x0000000c12127981 */ /* 0x000364000c1e1900 */
[C---:B------:R-:W-:Y:S02]  /*0ec0*/  IMAD.WIDE R16, R25.reuse, 0x4, R12 ;  /* 0x0000000419107825 */ /* 0x040fe400078e020c */
[----:B------:R1:W5:Y:S04]  /*0ed0*/  LDG.E R29, desc[UR12][R12.64] ;  /* 0x0000000c0c1d7981 */ /* 0x000368000c1e1900 */
[----:B------:R1:W5:Y:S01]  /*0ee0*/  LDG.E R20, desc[UR12][R8.64] ;  /* 0x0000000c08147981 */ /* 0x000362000c1e1900 */
[----:B------:R-:W-:-:S03]  /*0ef0*/  IMAD.WIDE R14, R25, 0x4, R16 ;  /* 0x00000004190e7825 */ /* 0x000fc600078e0210 */
[----:B------:R1:W5:Y:S01]  /*0f00*/  LDG.E R16, desc[UR12][R16.64] ;  /* 0x0000000c10107981 */ /* 0x000362000c1e1900 */
[----:B------:R-:W-:-:S03]  /*0f10*/  IMAD.WIDE R22, R25, 0x4, R14 ;  /* 0x0000000419167825 */ /* 0x000fc600078e020e */
[----:B------:R1:W5:Y:S01]  /*0f20*/  LDG.E R28, desc[UR12][R14.64] ;  /* 0x0000000c0e1c7981 */ /* 0x000362000c1e1900 */
[----:B------:R-:W-:-:S03]  /*0f30*/  IMAD.WIDE R24, R25, 0x4, R22 ;  /* 0x0000000419187825 */ /* 0x000fc600078e0216 */
[----:B------:R1:W5:Y:S04]  /*0f40*/  LDG.E R22, desc[UR12][R22.64] ;  /* 0x0000000c16167981 */ /* 0x000368000c1e1900 */
[----:B------:R1:W5:Y:S02]  /*0f50*/  LDG.E R24, desc[UR12][R24.64] ;  /* 0x0000000c18187981 */ /* 0x000364000c1e1900 */
.L_x_25:
[----:B------:R-:W-:Y:S05]  /*0f60*/  BRA.U !UP2, `(.L_x_26) ;  /* 0x000000090a187547 */ /* 0x000fea000b800000 */
[----:B------:R-:W-:Y:S01]  /*0f70*/  UMOV UR5, URZ ;  /* 0x000000ff00057c82 */ /* 0x000fe20008000000 */
[----:B------:R-:W-:Y:S05]  /*0f80*/  BRA.U !UP0, `(.L_x_27) ;  /* 0x0000000508007547 */ /* 0x000fea000b800000 */
[----:B01----:R-:W-:Y:S01]  /*0f90*/  MOV R12, R5 ;  /* 0x00000005000c7202 */ /* 0x003fe20000000f00 */
[----:B------:R-:W-:Y:S02]  /*0fa0*/  UIADD3 UR5, UPT, UPT, UR8, 0x20, URZ ;  /* 0x0000002008057890 */ /* 0x000fe4000fffe0ff */
[----:B------:R-:W-:-:S12]  /*0fb0*/  UIADD3 UR11, UPT, UPT, -UR10, URZ, URZ ;  /* 0x000000ff0a0b7290 */ /* 0x000fd8000fffe1ff */
.L_x_28:
[----:B------:R-:W-:Y:S01]  /*0fc0*/  LDS R15, [R12] ;  /* 0x000000000c0f7984 */ /* 0x000fe20000000800 */
[----:B------:R-:W-:Y:S01]  /*0fd0*/  MOV R13, UR19 ;  /* 0x00000013000d7c02 */ /* 0x000fe20008000f00 */
[----:B------:R-:W-:Y:S02]  /*0fe0*/  UIADD3 UR11, UPT, UPT, UR11, 0x8, URZ ;  /* 0x000000080b0b7890 */ /* 0x000fe4000fffe0ff */
[----:B------:R-:W0:Y:S01]  /*0ff0*/  LDS R14, [UR5+-0x20] ;  /* 0xffffe005ff0e7984 */ /* 0x000e220008000800 */
[----:B------:R-:W-:Y:S01]  /*1000*/  LEA R13, R13, R12, 0x2 ;  /* 0x0000000c0d0d7211 */ /* 0x000fe200078e10ff */
[----:B------:R-:W-:Y:S02]  /*1010*/  UISETP.NE.AND UP2, UPT, UR11, URZ, UPT ;  /* 0x000000ff0b00728c */ /* 0x000fe4000bf45270 */
[----:B------:R-:W1:Y:S04]  /*1020*/  LDS R17, [UR5+-0x1c] ;  /* 0xffffe405ff117984 */ /* 0x000e680008000800 */
[----:B------:R-:W-:Y:S01]  /*1030*/  LDS R19, [UR5+-0xc] ;  /* 0xfffff405ff137984 */ /* 0x000fe20008000800 */
[----:B0-----:R-:W-:-:S03]  /*1040*/  FFMA R4, R15, R14, R4 ;  /* 0x0000000e0f047223 */ /* 0x001fc60000000004 */
[----:B------:R-:W-:Y:S01]  /*1050*/  LDS R14, [UR5+-0x14] ;  /* 0xffffec05ff0e7984 */ /* 0x000fe20008000800 */
[----:B-1----:R-:W-:-:S03]  /*1060*/  FFMA R17, R15, R17, R3 ;  /* 0x000000110f117223 */ /* 0x002fc60000000003 */
[----:B------:R-:W-:Y:S04]  /*1070*/  LDS R3, [UR5+-0x18] ;  /* 0xffffe805ff037984 */ /* 0x000fe80008000800 */
[----:B------:R-:W0:Y:S02]  /*1080*/  LDS R15, [R13] ;  /* 0x000000000d0f7984 */ /* 0x000e240000000800 */
[C---:B0-----:R-:W-:Y:S01]  /*1090*/  FFMA R4, R15.reuse, R3, R4 ;  /* 0x000000030f047223 */ /* 0x041fe20000000004 */
[----:B------:R-:W-:Y:S01]  /*10a0*/  MOV R3, UR19 ;  /* 0x0000001300037c02 */ /* 0x000fe20008000f00 */
[----:B------:R-:W-:Y:S02]  /*10b0*/  FFMA R17, R15, R14, R17 ;  /* 0x0000000e0f117223 */ /* 0x000fe40000000011 */
[----:B------:R-:W-:Y:S01]  /*10c0*/  LDS R14, [UR5+-0x10] ;  /* 0xfffff005ff0e7984 */ /* 0x000fe20008000800 */
[----:B------:R-:W-:-:S05]  /*10d0*/  LEA R3, R3, R13, 0x2 ;  /* 0x0000000d03037211 */ /* 0x000fca00078e10ff */
[----:B------:R-:W0:Y:S02]  /*10e0*/  LDS R15, [R3] ;  /* 0x00000000030f7984 */ /* 0x000e240000000800 */
[C---:B0-----:R-:W-:Y:S01]  /*10f0*/  FFMA R14, R15.reuse, R14, R4 ;  /* 0x0000000e0f0e7223 */ /* 0x041fe20000000004 */
[----:B------:R-:W-:Y:S01]  /*1100*/  MOV R4, UR19 ;  /* 0x0000001300047c02 */ /* 0x000fe20008000f00 */
[----:B------:R-:W-:Y:S02]  /*1110*/  FFMA R17, R15, R19, R17 ;  /* 0x000000130f117223 */ /* 0x000fe40000000011 */
[----:B------:R-:W-:Y:S01]  /*1120*/  LDS R15, [UR5+-0x8] ;  /* 0xfffff805ff0f7984 */ /* 0x000fe20008000800 */
[----:B------:R-:W-:-:S03]  /*1130*/  LEA R4, R4, R3, 0x2 ;  /* 0x0000000304047211 */ /* 0x000fc600078e10ff */
[----:B------:R-:W-:Y:S04]  /*1140*/  LDS R19, [UR5+-0x4] ;  /* 0xfffffc05ff137984 */ /* 0x000fe80008000800 */
[----:B------:R-:W0:Y:S02]  /*1150*/  LDS R13, [R4] ;  /* 0x00000000040d7984 */ /* 0x000e240000000800 */
[C---:B0-----:R-:W-:Y:S01]  /*1160*/  FFMA R14, R13.reuse, R15, R14 ;  /* 0x0000000f0d0e7223 */ /* 0x041fe2000000000e */
[----:B------:R-:W-:Y:S01]  /*1170*/  MOV R15, UR19 ;  /* 0x00000013000f7c02 */ /* 0x000fe20008000f00 */
[----:B------:R-:W-:Y:S02]  /*1180*/  FFMA R17, R13, R19, R17 ;  /* 0x000000130d117223 */ /* 0x000fe40000000011 */
[----:B------:R-:W-:Y:S01]  /*1190*/  LDS R19, [UR5+0x4] ;  /* 0x00000405ff137984 */ /* 0x000fe20008000800 */
[----:B------:R-:W-:-:S03]  /*11a0*/  LEA R3, R15, R4, 0x2 ;  /* 0x000000040f037211 */ /* 0x000fc600078e10ff */
[----:B------:R-:W-:Y:S04]  /*11b0*/  LDS R15, [UR5] ;  /* 0x00000005ff0f7984 */ /* 0x000fe80008000800 */
[----:B------:R-:W0:Y:S02]  /*11c0*/  LDS R13, [R3] ;  /* 0x00000000030d7984 */ /* 0x000e240000000800 */
[C---:B0-----:R-:W-:Y:S01]  /*11d0*/  FFMA R14, R13.reuse, R15, R14 ;  /* 0x0000000f0d0e7223 */ /* 0x041fe2000000000e */
[----:B------:R-:W-:Y:S01]  /*11e0*/  MOV R15, UR19 ;  /* 0x00000013000f7c02 */ /* 0x000fe20008000f00 */
[----:B------:R-:W-:Y:S02]  /*11f0*/  FFMA R17, R13, R19, R17 ;  /* 0x000000130d117223 */ /* 0x000fe40000000011 */
[----:B------:R-:W-:Y:S01]  /*1200*/  LDS R19, [UR5+0xc] ;  /* 0x00000c05ff137984 */ /* 0x000fe20008000800 */
[----:B------:R-:W-:-:S03]  /*1210*/  LEA R4, R15, R3, 0x2 ;  /* 0x000000030f047211 */ /* 0x000fc600078e10ff */
[----:B------:R-:W-:Y:S04]  /*1220*/  LDS R15, [UR5+0x8] ;  /* 0x00000805ff0f7984 */ /* 0x000fe80008000800 */
[----:B------:R-:W0:Y:S02]  /*1230*/  LDS R13, [R4] ;  /* 0x00000000040d7984 */ /* 0x000e240000000800 */
[C---:B0-----:R-:W-:Y:S01]  /*1240*/  FFMA R14, R13.reuse, R15, R14 ;  /* 0x0000000f0d0e7223 */ /* 0x041fe2000000000e */
[----:B------:R-:W-:Y:S01]  /*1250*/  MOV R15, UR19 ;  /* 0x00000013000f7c02 */ /* 0x000fe20008000f00 */
[----:B------:R-:W-:Y:S02]  /*1260*/  FFMA R17, R13, R19, R17 ;  /* 0x000000130d117223 */ /* 0x000fe40000000011 */
[----:B------:R-:W-:Y:S02]  /*1270*/  LDS R19, [UR5+0x10] ;  /* 0x00001005ff137984 */ /* 0x000fe40008000800 */
[----:B------:R-:W-:-:S02]  /*1280*/  IMAD R3, R15, 0x4, R4 ;  /* 0x000000040f037824 */ /* 0x000fc400078e0204 */
[----:B------:R-:W-:Y:S04]  /*1290*/  LDS R15, [UR5+0x14] ;  /* 0x00001405ff0f7984 */ /* 0x000fe80008000800 */
[----:B------:R-:W0:Y:S04]  /*12a0*/  LDS R13, [R3] ;  /* 0x00000000030d7984 */ /* 0x000e280000000800 */
[----:B------:R-:W-:Y:S01]  /*12b0*/  LDS R4, [UR5+0x18] ;  /* 0x00001805ff047984 */ /* 0x000fe20008000800 */
[C---:B0-----:R-:W-:Y:S01]  /*12c0*/  FFMA R14, R13.reuse, R19, R14 ;  /* 0x000000130d0e7223 */ /* 0x041fe2000000000e */
[----:B------:R-:W-:Y:S01]  /*12d0*/  MOV R19, UR19 ;  /* 0x0000001300137c02 */ /* 0x000fe20008000f00 */
[----:B------:R-:W-:-:S02]  /*12e0*/  FFMA R15, R13, R15, R17 ;  /* 0x0000000f0d0f7223 */ /* 0x000fc40000000011 */
[----:B------:R-:W-:Y:S01]  /*12f0*/  LDS R13, [UR5+0x1c] ;  /* 0x00001c05ff0d7984 */ /* 0x000fe20008000800 */
[----:B------:R-:W-:Y:S01]  /*1300*/  LEA R19, R19, R3, 0x2 ;  /* 0x0000000313137211 */ /* 0x000fe200078e10ff */
[----:B------:R-:W-:Y:S01]  /*1310*/  UIADD3 UR5, UPT, UPT, UR5, 0x40, URZ ;  /* 0x0000004005057890 */ /* 0x000fe2000fffe0ff */
[----:B------:R-:W-:-:S04]  /*1320*/  MOV R3, UR19 ;  /* 0x0000001300037c02 */ /* 0x000fc80008000f00 */
[----:B------:R-:W0:Y:S01]  /*1330*/  LDS R19, [R19] ;  /* 0x0000000013137984 */ /* 0x000e220000000800 */
[----:B------:R-:W-:Y:S01]  /*1340*/  LEA R12, R3, R12, 0x5 ;  /* 0x0000000c030c7211 */ /* 0x000fe200078e28ff */
[C---:B0-----:R-:W-:Y:S01]  /*1350*/  FFMA R4, R19.reuse, R4, R14 ;  /* 0x0000000413047223 */ /* 0x041fe2000000000e */
[----:B------:R-:W-:Y:S01]  /*1360*/  FFMA R3, R19, R13, R15 ;  /* 0x0000000d13037223 */ /* 0x000fe2000000000f */
[----:B------:R-:W-:Y:S06]  /*1370*/  BRA.U UP2, `(.L_x_28) ;  /* 0xfffffffd02107547 */ /* 0x000fec000b83ffff */
[----:B------:R-:W-:-:S05]  /*1380*/  UMOV UR5, UR10 ;  /* 0x0000000a00057c82 */ /* 0x000fca0008000000 */
.L_x_27:
[----:B------:R-:W-:-:S09]  /*1390*/  UISETP.NE.AND UP2, UPT, UR15, URZ, UPT ;  /* 0x000000ff0f00728c */ /* 0x000fd2000bf45270 */
[----:B------:R-:W-:Y:S05]  /*13a0*/  BRA.U !UP2, `(.L_x_26) ;  /* 0x000000050a087547 */ /* 0x000fea000b800000 */
[----:B------:R-:W-:Y:S02]  /*13b0*/  UIADD3 UR11, UPT, UPT, UR15, -0x1, URZ ;  /* 0xffffffff0f0b7890 */ /* 0x000fe4000fffe0ff */
[----:B------:R-:W-:Y:S02]  /*13c0*/  UISETP.NE.AND UP3, UPT, UR16, URZ, UPT ;  /* 0x000000ff1000728c */ /* 0x000fe4000bf65270 */
[----:B------:R-:W-:-:S09]  /*13d0*/  UISETP.GE.U32.AND UP2, UPT, UR11, 0x3, UPT ;  /* 0x000000030b00788c */ /* 0x000fd2000bf46070 */
[----:B------:R-:W-:Y:S05]  /*13e0*/  BRA.U !UP2, `(.L_x_29) ;  /* 0x000000010a7c7547 */ /* 0x000fea000b800000 */
[----:B------:R-:W-:Y:S02]  /*13f0*/  UIMAD UR11, UR5, UR19, URZ ;  /* 0x00000013050b72a4 */ /* 0x000fe4000f8e02ff */
[----:B-1----:R-:W-:Y:S01]  /*1400*/  MOV R19, UR19 ;  /* 0x0000001300137c02 */ /* 0x002fe20008000f00 */
[----:B------:R-:W-:Y:S02]  /*1410*/  ULEA UR14, UR5, UR8, 0x3 ;  /* 0x00000008050e7291 */ /* 0x000fe4000f8e18ff */
[----:B------:R-:W-:Y:S01]  /*1420*/  UIADD3 UR5, UPT, UPT, UR5, 0x4, URZ ;  /* 0x0000000405057890 */ /* 0x000fe2000fffe0ff */
[----:B0-----:R-:W-:-:S04]  /*1430*/  MOV R12, UR11 ;  /* 0x0000000b000c7c02 */ /* 0x001fc80008000f00 */
[----:B------:R-:W-:Y:S02]  /*1440*/  LEA R23, R12, R5, 0x2 ;  /* 0x000000050c177211 */ /* 0x000fe400078e10ff */
[----:B------:R-:W-:Y:S01]  /*1450*/  LDS R15, [UR14] ;  /* 0x0000000eff0f7984 */ /* 0x000fe20008000800 */
[----:B------:R-:W-:-:S03]  /*1460*/  MOV R12, UR19 ;  /* 0x00000013000c7c02 */ /* 0x000fc60008000f00 */
[----:B------:R-:W0:Y:S01]  /*1470*/  LDS R13, [R23] ;  /* 0x00000000170d7984 */ /* 0x000e220000000800 */
[----:B------:R-:W-:-:S03]  /*1480*/  LEA R12, R12, R23, 0x2 ;  /* 0x000000170c0c7211 */ /* 0x000fc600078e10ff */
[----:B------:R-:W1:Y:S01]  /*1490*/  LDS R14, [UR14+0x4] ;  /* 0x0000040eff0e7984 */ /* 0x000e620008000800 */
[----:B------:R-:W-:-:S03]  /*14a0*/  LEA R19, R19, R12, 0x2 ;  /* 0x0000000c13137211 */ /* 0x000fc600078e10ff */
[----:B------:R-:W-:Y:S04]  /*14b0*/  LDS R17, [UR14+0x8] ;  /* 0x0000080eff117984 */ /* 0x000fe80008000800 */
[----:B------:R-:W-:Y:S01]  /*14c0*/  LDS R23, [UR14+0x1c] ;  /* 0x00001c0eff177984 */ /* 0x000fe20008000800 */
[----:B0-----:R-:W-:-:S03]  /*14d0*/  FFMA R15, R13, R15, R4 ;  /* 0x0000000f0d0f7223 */ /* 0x001fc60000000004 */
[----:B------:R-:W0:Y:S01]  /*14e0*/  LDS R4, [R12] ;  /* 0x000000000c047984 */ /* 0x000e220000000800 */
[----:B-1----:R-:W-:-:S03]  /*14f0*/  FFMA R13, R13, R14, R3 ;  /* 0x0000000e0d0d7223 */ /* 0x002fc60000000003 */
[----:B------:R-:W1:Y:S04]  /*1500*/  LDS R14, [UR14+0xc] ;  /* 0x00000c0eff0e7984 */ /* 0x000e680008000800 */
[----:B------:R-:W-:Y:S04]  /*1510*/  LDS R3, [R19] ;  /* 0x0000000013037984 */ /* 0x000fe80000000800 */
[----:B------:R-:W-:Y:S01]  /*1520*/  LDS R12, [UR14+0x14] ;  /* 0x0000140eff0c7984 */ /* 0x000fe20008000800 */
[----:B0-----:R-:W-:-:S03]  /*1530*/  FFMA R17, R4, R17, R15 ;  /* 0x0000001104117223 */ /* 0x001fc6000000000f */
[----:B------:R-:W0:Y:S01]  /*1540*/  LDS R15, [UR14+0x10] ;  /* 0x0000100eff0f7984 */ /* 0x000e220008000800 */
[----:B-1----:R-:W-:Y:S01]  /*1550*/  FFMA R4, R4, R14, R13 ;  /* 0x0000000e04047223 */ /* 0x002fe2000000000d */
[----:B------:R-:W-:-:S04]  /*1560*/  MOV R14, UR19 ;  /* 0x00000013000e7c02 */ /* 0x000fc80008000f00 */
[----:B------:R-:W-:-:S05]  /*1570*/  LEA R13, R14, R19, 0x2 ;  /* 0x000000130e0d7211 */ /* 0x000fca00078e10ff */
[----:B------:R-:W1:Y:S01]  /*1580*/  LDS R14, [R13] ;  /* 0x000000000d0e7984 */ /* 0x000e620000000800 */
[C---:B0-----:R-:W-:Y:S01]  /*1590*/  FFMA R15, R3.reuse, R15, R17 ;  /* 0x0000000f030f7223 */ /* 0x041fe20000000011 */
[----:B------:R-:W-:Y:S02]  /*15a0*/  FFMA R3, R3, R12, R4 ;  /* 0x0000000c03037223 */ /* 0x000fe40000000004 */
[----:B------:R-:W0:Y:S02]  /*15b0*/  LDS R17, [UR14+0x18] ;  /* 0x0000180eff117984 */ /* 0x000e240008000800 */
[C---:B-1----:R-:W-:Y:S01]  /*15c0*/  FFMA R3, R14.reuse, R23, R3 ;  /* 0x000000170e037223 */ /* 0x042fe20000000003 */
[----:B0-----:R-:W-:-:S07]  /*15d0*/  FFMA R4, R14, R17, R15 ;  /* 0x000000110e047223 */ /* 0x001fce000000000f */
.L_x_29:
[----:B------:R-:W-:Y:S05]  /*15e0*/  BRA.U !UP3, `(.L_x_26) ;  /* 0x000000010b787547 */ /* 0x000fea000b800000 */
[----:B------:R-:W-:Y:S02]  /*15f0*/  UISETP.NE.AND UP2, UPT, UR16, 0x1, UPT ;  /* 0x000000011000788c */ /* 0x000fe4000bf45270 */
[----:B------:R-:W-:-:S07]  /*1600*/  ULOP3.LUT UP3, URZ, UR19, 0x1, URZ, 0xc0, !UPT ;  /* 0x0000000113ff7892 */ /* 0x000fce000f86c0ff */
[----:B------:R-:W-:Y:S05]  /*1610*/  BRA.U !UP2, `(.L_x_30) ;  /* 0x000000010a447547 */ /* 0x000fea000b800000 */
[----:B------:R-:W-:Y:S02]  /*1620*/  UIMAD UR11, UR5, UR19, URZ ;  /* 0x00000013050b72a4 */ /* 0x000fe4000f8e02ff */
[----:B01----:R-:W-:Y:S01]  /*1630*/  MOV R14, UR19 ;  /* 0x00000013000e7c02 */ /* 0x003fe20008000f00 */
[----:B------:R-:W-:Y:S02]  /*1640*/  ULEA UR14, UR5, UR8, 0x3 ;  /* 0x00000008050e7291 */ /* 0x000fe4000f8e18ff */
[----:B------:R-:W-:Y:S01]  /*1650*/  UIADD3 UR5, UPT, UPT, UR5, 0x2, URZ ;  /* 0x0000000205057890 */ /* 0x000fe2000fffe0ff */
[----:B------:R-:W-:-:S04]  /*1660*/  MOV R12, UR11 ;  /* 0x0000000b000c7c02 */ /* 0x000fc80008000f00 */
[----:B------:R-:W-:Y:S02]  /*1670*/  LEA R13, R12, R5, 0x2 ;  /* 0x000000050c0d7211 */ /* 0x000fe400078e10ff */
[----:B------:R-:W-:Y:S02]  /*1680*/  LDS R15, [UR14] ;  /* 0x0000000eff0f7984 */ /* 0x000fe40008000800 */
[----:B------:R-:W-:Y:S02]  /*1690*/  LEA R17, R14, R13, 0x2 ;  /* 0x0000000d0e117211 */ /* 0x000fe400078e10ff */
[----:B------:R-:W0:Y:S04]  /*16a0*/  LDS R12, [R13] ;  /* 0x000000000d0c7984 */ /* 0x000e280000000800 */
[----:B------:R-:W1:Y:S04]  /*16b0*/  LDS R14, [UR14+0x4] ;  /* 0x0000040eff0e7984 */ /* 0x000e680008000800 */
[----:B------:R-:W-:Y:S04]  /*16c0*/  LDS R17, [R17] ;  /* 0x0000000011117984 */ /* 0x000fe80000000800 */
[----:B------:R-:W2:Y:S01]  /*16d0*/  LDS R19, [UR14+0xc] ;  /* 0x00000c0eff137984 */ /* 0x000ea20008000800 */
[----:B0-----:R-:W-:-:S03]  /*16e0*/  FFMA R4, R12, R15, R4 ;  /* 0x0000000f0c047223 */ /* 0x001fc60000000004 */
[----:B------:R-:W0:Y:S01]  /*16f0*/  LDS R15, [UR14+0x8] ;  /* 0x0000080eff0f7984 */ /* 0x000e220008000800 */
[----:B-1----:R-:W-:-:S04]  /*1700*/  FFMA R3, R12, R14, R3 ;  /* 0x0000000e0c037223 */ /* 0x002fc80000000003 */
[C---:B--2---:R-:W-:Y:S01]  /*1710*/  FFMA R3, R17.reuse, R19, R3 ;  /* 0x0000001311037223 */ /* 0x044fe20000000003 */
[----:B0-----:R-:W-:-:S07]  /*1720*/  FFMA R4, R17, R15, R4 ;  /* 0x0000000f11047223 */ /* 0x001fce0000000004 */
.L_x_30:
[----:B------:R-:W-:Y:S05]  /*1730*/  BRA.U !UP3, `(.L_x_26) ;  /* 0x000000010b247547 */ /* 0x000fea000b800000 */
[----:B------:R-:W-:Y:S02]  /*1740*/  UIMAD UR11, UR5, UR19, URZ ;  /* 0x00000013050b72a4 */ /* 0x000fe4000f8e02ff */
[----:B------:R-:W-:-:S04]  /*1750*/  ULEA UR5, UR5, UR8, 0x3 ;  /* 0x0000000805057291 */ /* 0x000fc8000f8e18ff */
[----:B01----:R-:W-:-:S04]  /*1760*/  MOV R12, UR11 ;  /* 0x0000000b000c7c02 */ /* 0x003fc80008000f00 */
[----:B------:R-:W-:Y:S01]  /*1770*/  LEA R12, R12, R5, 0x2 ;  /* 0x000000050c0c7211 */ /* 0x000fe200078e10ff */
[----:B------:R-:W-:Y:S04]  /*1780*/  LDS R14, [UR5] ;  /* 0x00000005ff0e7984 */ /* 0x000fe80008000800 */
[----:B------:R-:W0:Y:S04]  /*1790*/  LDS R13, [R12] ;  /* 0x000000000c0d7984 */ /* 0x000e280000000800 */
[----:B------:R-:W1:Y:S01]  /*17a0*/  LDS R15, [UR5+0x4] ;  /* 0x00000405ff0f7984 */ /* 0x000e620008000800 */
[C---:B0-----:R-:W-:Y:S01]  /*17b0*/  FFMA R4, R13.reuse, R14, R4 ;  /* 0x0000000e0d047223 */ /* 0x041fe20000000004 */
[----:B-1----:R-:W-:-:S07]  /*17c0*/  FFMA R3, R13, R15, R3 ;  /* 0x0000000f0d037223 */ /* 0x002fce0000000003 */
.L_x_26:
[----:B------:R-:W-:Y:S05]  /*17d0*/  BRA.U UP1, `(.L_x_24) ;  /* 0x0000000101307547 */ /* 0x000fea000b800000 */
[----:B01----:R-:W-:Y:S01]  /*17e0*/  MOV R12, UR19 ;  /* 0x00000013000c7c02 */ /* 0x003fe20008000f00 */
[----:B-----5:R0:W-:Y:S01]  /*17f0*/  STS [R5], R20 ;  /* 0x0000001405007388 */ /* 0x0201e20000000800 */
[----:B------:R-:W-:Y:S02]  /*1800*/  UIMAD.WIDE UR6, UR19, 0x4, UR6 ;  /* 0x00000004130678a5 */ /* 0x000fe4000f8e0206 */
[----:B------:R-:W-:Y:S01]  /*1810*/  LEA R13, R12, R27, 0x2 ;  /* 0x0000001b0c0d7211 */ /* 0x000fe200078e10ff */
[----:B------:R0:W-:Y:S04]  /*1820*/  STS [R6], R21 ;  /* 0x0000001506007388 */ /* 0x0001e80000000800 */
[----:B------:R0:W-:Y:S04]  /*1830*/  STS [R7], R18 ;  /* 0x0000001207007388 */ /* 0x0001e80000000800 */
[----:B------:R0:W-:Y:S04]  /*1840*/  STS [R10], R29 ;  /* 0x0000001d0a007388 */ /* 0x0001e80000000800 */
[----:B------:R0:W-:Y:S04]  /*1850*/  STS [R11], R16 ;  /* 0x000000100b007388 */ /* 0x0001e80000000800 */
[----:B------:R0:W-:Y:S04]  /*1860*/  STS [R26], R28 ;  /* 0x0000001c1a007388 */ /* 0x0001e80000000800 */
[----:B------:R0:W-:Y:S04]  /*1870*/  STS [R27], R22 ;  /* 0x000000161b007388 */ /* 0x0001e80000000800 */
[----:B------:R0:W-:Y:S01]  /*1880*/  STS [R13], R24 ;  /* 0x000000180d007388 */ /* 0x0001e20000000800 */
[----:B------:R-:W-:Y:S05]  /*1890*/  BRA `(.L_x_31) ;  /* 0xfffffff400287947 */ /* 0x000fea000383ffff */
.L_x_24:
[----:B------:R-:W2:Y:S08]  /*18a0*/  LDC.64 R6, c[0x0][0x3b0] ;  /* 0x0000ec00ff067b82 */ /* 0x000eb00000000a00 */
[----:B-1----:R-:W1:Y:S01]  /*18b0*/  LDC R9, c[0x0][0x3b8] ;  /* 0x0000ee00ff097b82 */ /* 0x002e620000000800 */
[----:B--2---:R-:W-:-:S05]  /*18c0*/  IMAD.WIDE R6, R2, 0x4, R6 ;  /* 0x0000000402067825 */ /* 0x004fca00078e0206 */
[----:B------:R-:W-:Y:S01]  /*18d0*/  STG.E desc[UR12][R6.64], R4 ;  /* 0x0000000406007986 */ /* 0x000fe2000c10190c */
[----:B-1----:R-:W-:-:S05]  /*18e0*/  IMAD.WIDE R8, R9, 0x4, R6 ;  /* 0x0000000409087825 */ /* 0x002fca00078e0206 */
[----:B------:R-:W-:Y:S01]  /*18f0*/  STG.E desc[UR12][R8.64], R3 ;  /* 0x0000000308007986 */ /* 0x000fe2000c10190c */
[----:B------:R-:W-:Y:S05]  /*1900*/  EXIT ;  /* 0x000000000000794d */ /* 0x000fea0003800000 */
.L_x_32:
        /* <DEDUP_REMOVED lines=15> */
.L_x_70:


//--------------------- .text._Z28dgemm_kernel_prefetch_s2r_16iiiiPfiS_iS_i --------------------------
	.section	.text._Z28dgemm_kernel_prefetch_s2r_16iiiiPfiS_iS_i,"ax",@progbits
	.align	128
        .global         _Z28dgemm_kernel_prefetch_s2r_16iiiiPfiS_iS_i
        .type           _Z28dgemm_kernel_prefetch_s2r_16iiiiPfiS_iS_i,@function
        .size           _Z28dgemm_kernel_prefetch_s2r_16iiiiPfiS_iS_i,(.L_x_71 - _Z28dgemm_kernel_prefetch_s2r_16iiiiPfiS_iS_i)
        .other          _Z28dgemm_kernel_prefetch_s2r_16iiiiPfiS_iS_i,@"STO_CUDA_ENTRY STV_DEFAULT"
_Z28dgemm_kernel_prefetch_s2r_16iiiiPfiS_iS_i:
.text._Z28dgemm_kernel_prefetch_s2r_16iiiiPfiS_iS_i:
        /* <DEDUP_REMOVED lines=23> */
.L_x_35:
[----:B-1----:R-:W0:Y:S02]  /*0170*/  LDC R27, c[0x0][0x398] ;  /* 0x0000e600ff1b7b82 */ /* 0x002e240000000800 */
[----:B0-----:R-:W-:-:S04]  /*0180*/  IMAD R35, R27, UR4, RZ ;  /* 0x000000041b237c24 */ /* 0x001fc8000f8e02ff */
[----:B------:R-:W-:-:S05]  /*0190*/  IMAD.WIDE R34, R35, 0x4, R14 ;  /* 0x0000000423227825 */ /* 0x000fca00078e020e */
[----:B------:R0:W2:Y:S01]  /*01a0*/  LDG.E R26, desc[UR12][R34.64] ;  /* 0x0000000c221a7981 */ /* 0x0000a2000c1e1900 */
[----:B------:R-:W-:-:S05]  /*01b0*/  IMAD.WIDE R36, R27, 0x4, R34 ;  /* 0x000000041b247825 */ /* 0x000fca00078e0222 */
[----:B------:R-:W3:Y:S01]  /*01c0*/  LDG.E R30, desc[UR12][R36.64] ;  /* 0x0000000c241e7981 */ /* 0x000ee2000c1e1900 */
[----:B------:R-:W-:-:S05]  /*01d0*/  IMAD.WIDE R38, R27, 0x4, R36 ;  /* 0x000000041b267825 */ /* 0x000fca00078e0224 */
[----:B------:R1:W4:Y:S01]  /*01e0*/  LDG.E R31, desc[UR12][R38.64] ;  /* 0x0000000c261f7981 */ /* 0x000322000c1e1900 */
[----:B------:R-:W-:-:S04]  /*01f0*/  IMAD.WIDE R32, R27, 0x4, R38 ;  /* 0x000000041b207825 */ /* 0x000fc800078e0226 */
[C---:B------:R-:W-:Y:S02]  /*0200*/  IMAD.WIDE R28, R27.reuse, 0x4, R32 ;  /* 0x000000041b1c7825 */ /* 0x040fe400078e0220 */
[----:B------:R-:W5:Y:S02]  /*0210*/  LDG.E R32, desc[UR12][R32.64] ;  /* 0x0000000c20207981 */ /* 0x000f64000c1e1900 */
[C---:B------:R-:W-:Y:S02]  /*0220*/  IMAD.WIDE R24, R27.reuse, 0x4, R28 ;  /* 0x000000041b187825 */ /* 0x040fe400078e021c */
[----:B------:R-:W5:Y:S02]  /*0230*/  LDG.E R28, desc[UR12][R28.64] ;  /* 0x0000000c1c1c7981 */ /* 0x000f64000c1e1900 */
[C---:B------:R-:W-:Y:S02]  /*0240*/  IMAD.WIDE R22, R27.reuse, 0x4, R24 ;  /* 0x000000041b167825 */ /* 0x040fe400078e0218 */
[----:B------:R-:W5:Y:S02]  /*0250*/  LDG.E R24, desc[UR12][R24.64] ;  /* 0x0000000c18187981 */ /* 0x000f64000c1e1900 */
[----:B------:R-:W-:-:S02]  /*0260*/  IMAD.WIDE R6, R27, 0x4, R22 ;  /* 0x000000041b067825 */ /* 0x000fc400078e0216 */
[----:B------:R-:W5:Y:S02]  /*0270*/  LDG.E R22, desc[UR12][R22.64] ;  /* 0x0000000c16167981 */ /* 0x000f64000c1e1900 */
[C---:B------:R-:W-:Y:S02]  /*0280*/  IMAD.WIDE R2, R27.reuse, 0x4, R6 ;  /* 0x000000041b027825 */ /* 0x040fe400078e0206 */
[----:B------:R1:W5:Y:S02]  /*0290*/  LDG.E R6, desc[UR12][R6.64] ;  /* 0x0000000c06067981 */ /* 0x000364000c1e1900 */
[C---:B------:R-:W-:Y:S02]  /*02a0*/  IMAD.WIDE R16, R27.reuse, 0x4, R2 ;  /* 0x000000041b107825 */ /* 0x040fe400078e0202 */
[----:B------:R1:W5:Y:S02]  /*02b0*/  LDG.E R2, desc[UR12][R2.64] ;  /* 0x0000000c02027981 */ /* 0x000364000c1e1900 */
[----:B------:R-:W-:-:S02]  /*02c0*/  IMAD.WIDE R12, R27, 0x4, R16 ;  /* 0x000000041b0c7825 */ /* 0x000fc400078e0210 */
[----:B------:R-:W5:Y:S02]  /*02d0*/  LDG.E R16, desc[UR12][R16.64] ;  /* 0x0000000c10107981 */ /* 0x000f64000c1e1900 */
[C---:B------:R-:W-:Y:S02]  /*02e0*/  IMAD.WIDE R4, R27.reuse, 0x4, R12 ;  /* 0x000000041b047825 */ /* 0x040fe400078e020c */
[----:B------:R1:W5:Y:S02]  /*02f0*/  LDG.E R12, desc[UR12][R12.64] ;  /* 0x0000000c0c0c7981 */ /* 0x000364000c1e1900 */
[C---:B------:R-:W-:Y:S02]  /*0300*/  IMAD.WIDE R10, R27.reuse, 0x4, R4 ;  /* 0x000000041b0a7825 */ /* 0x040fe400078e0204 */
[----:B------:R1:W5:Y:S02]  /*0310*/  LDG.E R4, desc[UR12][R4.64] ;  /* 0x0000000c04047981 */ /* 0x000364000c1e1900 */
[----:B------:R-:W-:-:S02]  /*0320*/  IMAD.WIDE R8, R27, 0x4, R10 ;  /* 0x000000041b087825 */ /* 0x000fc400078e020a */
[----:B------:R1:W5:Y:S02]  /*0330*/  LDG.E R10, desc[UR12][R10.64] ;  /* 0x0000000c0a0a7981 */ /* 0x000364000c1e1900 */
[C---:B------:R-:W-:Y:S02]  /*0340*/  IMAD.WIDE R18, R27.reuse, 0x4, R8 ;  /* 0x000000041b127825 */ /* 0x040fe400078e0208 */
[----:B------:R1:W5:Y:S02]  /*0350*/  LDG.E R8, desc[UR12][R8.64] ;  /* 0x0000000c08087981 */ /* 0x000364000c1e1900 */
[----:B0-----:R-:W-:Y:S02]  /*0360*/  IMAD.WIDE R34, R27, 0x4, R18 ;  /* 0x000000041b227825 */ /* 0x001fe400078e0212 */
[----:B------:R0:W5:Y:S04]  /*0370*/  LDG.E R18, desc[UR12][R18.64] ;  /* 0x0000000c12127981 */ /* 0x000168000c1e1900 */
[----:B------:R0:W5:Y:S01]  /*0380*/  LDG.E R34, desc[UR12][R34.64] ;  /* 0x0000000c22227981 */ /* 0x000162000c1e1900 */
[----:B-1----:R-:W-:-:S05]  /*0390*/  MOV R38, UR9 ;  /* 0x0000000900267c02 */ /* 0x002fca0008000f00 */
[----:B------:R-:W-:-:S05]  /*03a0*/  IMAD R7, R38, UR4, R20 ;  /* 0x0000000426077c24 */ /* 0x000fca000f8e0214 */
[----:B------:R-:W-:-:S04]  /*03b0*/  LEA R7, R7, UR5, 0x2 ;  /* 0x0000000507077c11 */ /* 0x000fc8000f8e10ff */
[----:B------:R-:W-:-:S04]  /*03c0*/  LEA R3, R38, R7, 0x2 ;  /* 0x0000000726037211 */ /* 0x000fc800078e10ff */
[----:B------:R-:W-:-:S04]  /*03d0*/  LEA R36, R38, R3, 0x2 ;  /* 0x0000000326247211 */ /* 0x000fc800078e10ff */
[----:B------:R-:W-:-:S04]  /*03e0*/  LEA R13, R38, R36, 0x2 ;  /* 0x00000024260d7211 */ /* 0x000fc800078e10ff */
[----:B------:R-:W-:-:S04]  /*03f0*/  LEA R5, R38, R13, 0x2 ;  /* 0x0000000d26057211 */ /* 0x000fc800078e10ff */
[----:B------:R-:W-:-:S04]  /*0400*/  LEA R11, R38, R5, 0x2 ;  /* 0x00000005260b7211 */ /* 0x000fc800078e10ff */
[----:B------:R-:W-:-:S04]  /*0410*/  LEA R9, R38, R11, 0x2 ;  /* 0x0000000b26097211 */ /* 0x000fc800078e10ff */
[----:B------:R-:W-:-:S04]  /*0420*/  LEA R17, R38, R9, 0x2 ;  /* 0x0000000926117211 */ /* 0x000fc800078e10ff */
[----:B0-----:R-:W-:-:S04]  /*0430*/  LEA R19, R38, R17, 0x2 ;  /* 0x0000001126137211 */ /* 0x001fc800078e10ff */
[----:B------:R-:W-:-:S04]  /*0440*/  LEA R23, R38, R19, 0x2 ;  /* 0x0000001326177211 */ /* 0x000fc800078e10ff */
[----:B------:R-:W-:-:S04]  /*0450*/  LEA R25, R38, R23, 0x2 ;  /* 0x0000001726197211 */ /* 0x000fc800078e10ff */
[----:B------:R-:W-:-:S04]  /*0460*/  LEA R27, R38, R25, 0x2 ;  /* 0x00000019261b7211 */ /* 0x000fc800078e10ff */
[----:B------:R-:W-:-:S04]  /*0470*/  LEA R29, R38, R27, 0x2 ;  /* 0x0000001b261d7211 */ /* 0x000fc800078e10ff */
[----:B------:R-:W-:-:S04]  /*0480*/  LEA R33, R38, R29, 0x2 ;  /* 0x0000001d26217211 */ /* 0x000fc800078e10ff */
[----:B------:R-:W-:Y:S01]  /*0490*/  LEA R35, R38, R33, 0x2 ;  /* 0x0000002126237211 */ /* 0x000fe200078e10ff */
[----:B------:R-:W-:-:S06]  /*04a0*/  UIADD3 UR4, UPT, UPT, UR4, 0x10, URZ ;  /* 0x0000001004047890 */ /* 0x000fcc000fffe0ff */
[----:B------:R-:W-:Y:S01]  /*04b0*/  ISETP.NE.AND P0, PT, R21, UR4, PT ;  /* 0x0000000415007c0c */ /* 0x000fe2000bf05270 */
[----:B--2---:R-:W-:Y:S04]  /*04c0*/  STS [R7], R26 ;  /* 0x0000001a07007388 */ /* 0x004fe80000000800 */
[----:B---3--:R0:W-:Y:S04]  /*04d0*/  STS [R3], R30 ;  /* 0x0000001e03007388 */ /* 0x0081e80000000800 */
[----:B----4-:R1:W-:Y:S04]  /*04e0*/  STS [R36], R31 ;  /* 0x0000001f24007388 */ /* 0x0103e80000000800 */
[----:B-----5:R1:W-:Y:S04]  /*04f0*/  STS [R13], R32 ;  /* 0x000000200d007388 */ /* 0x0203e80000000800 */
[----:B------:R1:W-:Y:S01]  /*0500*/  STS [R5], R28 ;  /* 0x0000001c05007388 */ /* 0x0003e20000000800 */
[----:B0-----:R-:W-:-:S03]  /*0510*/  LEA R3, R38, R35, 0x2 ;  /* 0x0000002326037211 */ /* 0x001fc600078e10ff */
[----:B------:R1:W-:Y:S04]  /*0520*/  STS [R11], R24 ;  /* 0x000000180b007388 */ /* 0x0003e80000000800 */
        /* <DEDUP_REMOVED lines=11> */
.L_x_34:
[----:B------:R-:W-:Y:S05]  /*05e0*/  BRA.U !UP1, `(.L_x_33) ;  /* 0x0000000509647547 */ /* 0x000fea000b800000 */
[----:B------:R-:W-:Y:S02]  /*05f0*/  UISETP.GE.U32.AND UP0, UPT, UR6, 0x8, UPT ;  /* 0x000000080600788c */ /* 0x000fe4000bf06070 */
[----:B------:R-:W-:-:S04]  /*0600*/  ULOP3.LUT UR7, UR9, 0x7, URZ, 0xc0, !UPT ;  /* 0x0000000709077892 */ /* 0x000fc8000f8ec0ff */
[----:B------:R-:W-:-:S03]  /*0610*/  UISETP.NE.AND UP1, UPT, UR7, URZ, UPT ;  /* 0x000000ff0700728c */ /* 0x000fc6000bf25270 */
[----:B------:R-:W-:Y:S08]  /*0620*/  BRA.U !UP0, `(.L_x_36) ;  /* 0x0000000108a07547 */ /* 0x000ff0000b800000 */
[----:B-1----:R-:W0:Y:S02]  /*0630*/  LDC R19, c[0x0][0x398] ;  /* 0x0000e600ff137b82 */ /* 0x002e240000000800 */
[----:B0-----:R-:W-:-:S04]  /*0640*/  IMAD R3, R21, R19, RZ ;  /* 0x0000001315037224 */ /* 0x001fc800078e02ff */
[----:B------:R-:W-:-:S04]  /*0650*/  IMAD.WIDE R2, R3, 0x4, R14 ;  /* 0x0000000403027825 */ /* 0x000fc800078e020e */
[C---:B------:R-:W-:Y:S02]  /*0660*/  IMAD.WIDE R4, R19.reuse, 0x4, R2 ;  /* 0x0000000413047825 */ /* 0x040fe400078e0202 */
[----:B------:R0:W2:Y:S02]  /*0670*/  LDG.E R2, desc[UR12][R2.64] ;  /* 0x0000000c02027981 */ /* 0x0000a4000c1e1900 */
[C---:B------:R-:W-:Y:S02]  /*0680*/  IMAD.WIDE R6, R19.reuse, 0x4, R4 ;  /* 0x0000000413067825 */ /* 0x040fe400078e0204 */
[----:B------:R1:W3:Y:S02]  /*0690*/  LDG.E R4, desc[UR12][R4.64] ;  /* 0x0000000c04047981 */ /* 0x0002e4000c1e1900 */
[C---:B------:R-:W-:Y:S02]  /*06a0*/  IMAD.WIDE R8, R19.reuse, 0x4, R6 ;  /* 0x0000000413087825 */ /* 0x040fe400078e0206 */
[----:B------:R4:W5:Y:S02]  /*06b0*/  LDG.E R6, desc[UR12][R6.64] ;  /* 0x0000000c06067981 */ /* 0x000964000c1e1900 */
[----:B------:R-:W-:-:S02]  /*06c0*/  IMAD.WIDE R10, R19, 0x4, R8 ;  /* 0x00000004130a7825 */ /* 0x000fc400078e0208 */
[----:B------:R4:W5:Y:S02]  /*06d0*/  LDG.E R8, desc[UR12][R8.64] ;  /* 0x0000000c08087981 */ /* 0x000964000c1e1900 */
[C---:B------:R-:W-:Y:S02]  /*06e0*/  IMAD.WIDE R12, R19.reuse, 0x4, R10 ;  /* 0x00000004130c7825 */ /* 0x040fe400078e020a */
[----:B------:R4:W5:Y:S02]  /*06f0*/  LDG.E R10, desc[UR12][R10.64] ;  /* 0x0000000c0a0a7981 */ /* 0x000964000c1e1900 */
[C---:B------:R-:W-:Y:S02]  /*0700*/  IMAD.WIDE R16, R19.reuse, 0x4, R12 ;  /* 0x0000000413107825 */ /* 0x040fe400078e020c */
[----:B------:R4:W5:Y:S02]  /*0710*/  LDG.E R12, desc[UR12][R12.64] ;  /* 0x0000000c0c0c7981 */ /* 0x000964000c1e1900 */
[----:B------:R-:W-:-:S02]  /*0720*/  IMAD.WIDE R18, R19, 0x4, R16 ;  /* 0x0000000413127825 */ /* 0x000fc400078e0210 */
[----:B------:R4:W5:Y:S04]  /*0730*/  LDG.E R16, desc[UR12][R16.64] ;  /* 0x0000000c10107981 */ /* 0x000968000c1e1900 */
[----:B------:R4:W5:Y:S01]  /*0740*/  LDG.E R18, desc[UR12][R18.64] ;  /* 0x0000000c12127981 */ /* 0x000962000c1e1900 */
[----:B------:R-:W1:Y:S01]  /*0750*/  S2UR UR5, SR_CgaCtaId ;  /* 0x00000000000579c3 */ /* 0x000e620000008800 */
[----:B------:R-:W-:Y:S01]  /*0760*/  UMOV UR4, 0x400 ;  /* 0x0000040000047882 */ /* 0x000fe20000000000 */
[----:B0-----:R-:W-:Y:S01]  /*0770*/  IMAD R3, R21, UR9, R20 ;  /* 0x0000000915037c24 */ /* 0x001fe2000f8e0214 */
[----:B------:R-:W-:Y:S01]  /*0780*/  MOV R22, UR9 ;  /* 0x0000000900167c02 */ /* 0x000fe20008000f00 */
[----:B-1----:R-:W-:-:S06]  /*0790*/  ULEA UR4, UR5, UR4, 0x18 ;  /* 0x0000000405047291 */ /* 0x002fcc000f8ec0ff */
[----:B------:R-:W-:-:S04]  /*07a0*/  LEA R3, R3, UR4, 0x2 ;  /* 0x0000000403037c11 */ /* 0x000fc8000f8e10ff */
[----:B------:R-:W-:-:S04]  /*07b0*/  LEA R5, R22, R3, 0x2 ;  /* 0x0000000316057211 */ /* 0x000fc800078e10ff */
[----:B----4-:R-:W-:-:S04]  /*07c0*/  LEA R7, R22, R5, 0x2 ;  /* 0x0000000516077211 */ /* 0x010fc800078e10ff */
        /* <DEDUP_REMOVED lines=14> */
.L_x_36:
        /* <DEDUP_REMOVED lines=29> */
.L_x_37:
[----:B------:R-:W-:Y:S05]  /*0a80*/  BRA.U !UP1, `(.L_x_33) ;  /* 0x00000001093c7547 */ /* 0x000fea000b800000 */
[----:B------:R-:W3:Y:S01]  /*0a90*/  S2UR UR5, SR_CgaCtaId ;  /* 0x00000000000579c3 */ /* 0x000ee20000008800 */
[----:B------:R-:W-:Y:S01]  /*0aa0*/  UMOV UR4, 0x400 ;  /* 0x0000040000047882 */ /* 0x000fe20000000000 */
[----:B------:R-:W4:Y:S01]  /*0ab0*/  LDCU UR7, c[0x0][0x398] ;  /* 0x00007300ff0777ac */ /* 0x000f220008000800 */
[----:B---3--:R-:W-:-:S03]  /*0ac0*/  ULEA UR5, UR5, UR4, 0x18 ;  /* 0x0000000405057291 */ /* 0x008fc6000f8ec0ff */
[----:B----4-:R-:W-:-:S09]  /*0ad0*/  UMOV UR4, URZ ;  /* 0x000000ff00047c82 */ /* 0x010fd20008000000 */
.L_x_38:
        /* <DEDUP_REMOVED lines=10> */
.L_x_33:
[----:B------:R-:W4:Y:S01]  /*0b80*/  LDCU UR4, c[0x0][0x388] ;  /* 0x00007100ff0477ac */ /* 0x000f220008000800 */
[----:B0123--:R-:W-:Y:S01]  /*0b90*/  CS2R R2, SRZ ;  /* 0x0000000000027805 */ /* 0x00ffe2000001ff00 */
[----:B----4-:R-:W-:-:S09]  /*0ba0*/  UISETP.GE.AND UP0, UPT, UR4, 0x1, UPT ;  /* 0x000000010400788c */ /* 0x010fd2000bf06270 */
[----:B------:R-:W-:Y:S05]  /*0bb0*/  BRA.U !UP0, `(.L_x_39) ;  /* 0x0000000d08b47547 */ /* 0x000fea000b800000 */
[----:B------:R-:W0:Y:S01]  /*0bc0*/  S2UR UR5, SR_CgaCtaId ;  /* 0x00000000000579c3 */ /* 0x000e220000008800 */
[----:B------:R-:W-:Y:S01]  /*0bd0*/  UMOV UR4, 0x400 ;  /* 0x0000040000047882 */ /* 0x000fe20000000000 */
[----:B------:R-:W-:Y:S01]  /*0be0*/  MOV R42, UR9 ;  /* 0x00000009002a7c02 */ /* 0x000fe20008000f00 */
[----:B------:R-:W1:Y:S01]  /*0bf0*/  LDCU UR8, c[0x0][0x398] ;  /* 0x00007300ff0877ac */ /* 0x000e620008000800 */
[----:B------:R-:W-:Y:S01]  /*0c00*/  CS2R R2, SRZ ;  /* 0x0000000000027805 */ /* 0x000fe2000001ff00 */
        /* <DEDUP_REMOVED lines=12> */
[----:B------:R-:W-:-:S04]  /*0cd0*/  LEA R6, R42, R5, 0x2 ;  /* 0x000000052a067211 */ /* 0x000fc800078e10ff */
        /* <DEDUP_REMOVED lines=11> */
[----:B--2---:R-:W-:-:S07]  /*0d90*/  LEA R42, R42, R41, 0x2 ;  /* 0x000000292a2a7211 */ /* 0x004fce00078e10ff */
.L_x_46:
[----:B0-----:R-:W0:Y:S01]  /*0da0*/  S2R R31, SR_TID.X ;  /* 0x00000000001f7919 */ /* 0x001e220000002100 */
[----:B-1----:R-:W1:Y:S01]  /*0db0*/  LDC R17, c[0x0][0x3a8] ;  /* 0x0000ea00ff117b82 */ /* 0x002e620000000800 */
[----:B------:R-:W-:Y:S01]  /*0dc0*/  HFMA2 R20, -RZ, RZ, 0, 2.384185791015625e-07 ;  /* 0x00000004ff147431 */ /* 0x000fe200000001ff */
[----:B------:R-:W2:Y:S04]  /*0dd0*/  LDCU.64 UR18, c[0x0][0x388] ;  /* 0x00007100ff1277ac */ /* 0x000ea80008000a00 */
[----:B0-----:R-:W-:-:S04]  /*0de0*/  IMAD.WIDE.U32 R20, R31, R20, UR6 ;  /* 0x000000061f147e25 */ /* 0x001fc8000f8e0014 */
[----:B-1----:R-:W-:Y:S01]  /*0df0*/  IMAD.WIDE R16, R17, 0x4, R20 ;  /* 0x0000000411107825 */ /* 0x002fe200078e0214 */
[----:B------:R-:W-:Y:S06]  /*0e00*/  BAR.SYNC.DEFER_BLOCKING 0x0 ;  /* 0x0000000000007b1d */ /* 0x000fec0000010000 */
[----:B------:R-:W3:Y:S04]  /*0e10*/  LDG.E R20, desc[UR12][R20.64] ;  /* 0x0000000c14147981 */ /* 0x000ee8000c1e1900 */
[----:B------:R-:W4:Y:S01]  /*0e20*/  LDG.E R16, desc[UR12][R16.64] ;  /* 0x0000000c10107981 */ /* 0x000f22000c1e1900 */
[----:B------:R-:W-:Y:S01]  /*0e30*/  LEA R31, R31, UR8, 0x3 ;  /* 0x000000081f1f7c11 */ /* 0x000fe2000f8e18ff */
[----:B--2---:R-:W-:-:S02]  /*0e40*/  UIADD3 UR4, UPT, UPT, UR4, UR19, URZ ;  /* 0x0000001304047290 */ /* 0x004fc4000fffe0ff */
[----:B------:R-:W-:Y:S02]  /*0e50*/  UISETP.GE.AND UP2, UPT, UR19, 0x1, UPT ;  /* 0x000000011300788c */ /* 0x000fe4000bf46270 */
[----:B------:R-:W-:Y:S01]  /*0e60*/  UISETP.GE.AND UP1, UPT, UR4, UR18, UPT ;  /* 0x000000120400728c */ /* 0x000fe2000bf26270 */
[----:B---3--:R0:W-:Y:S04]  /*0e70*/  STS [R31], R20 ;  /* 0x000000141f007388 */ /* 0x0081e80000000800 */
[----:B----4-:R0:W-:Y:S01]  /*0e80*/  STS [R31+0x4], R16 ;  /* 0x000004101f007388 */ /* 0x0101e20000000800 */
[----:B------:R-:W-:Y:S06]  /*0e90*/  BAR.SYNC.DEFER_BLOCKING 0x0 ;  /* 0x0000000000007b1d */ /* 0x000fec0000010000 */
[----:B------:R-:W-:Y:S05]  /*0ea0*/  BRA.U UP1, `(.L_x_40) ;  /* 0x0000000101887547 */ /* 0x000fea000b800000 */
[----:B------:R-:W1:Y:S01]  /*0eb0*/  LDC R43, c[0x0][0x398] ;  /* 0x0000e600ff2b7b82 */ /* 0x000e620000000800 */
[----:B------:R-:W-:-:S05]  /*0ec0*/  MOV R17, UR9 ;  /* 0x0000000900117c02 */ /* 0x000fca0008000f00 */
[----:B------:R-:W-:-:S04]  /*0ed0*/  IMAD.WIDE R14, R17, 0x4, R14 ;  /* 0x00000004110e7825 */ /* 0x000fc800078e020e */
[----:B-1----:R-:W-:-:S04]  /*0ee0*/  IMAD.WIDE R44, R43, 0x4, R14 ;  /* 0x000000042b2c7825 */ /* 0x002fc800078e020e */
[C---:B0-----:R-:W-:Y:S02]  /*0ef0*/  IMAD.WIDE R16, R43.reuse, 0x4, R44 ;  /* 0x000000042b107825 */ /* 0x041fe400078e022c */
[----:B------:R-:W5:Y:S02]  /*0f00*/  LDG.E R44, desc[UR12][R44.64] ;  /* 0x0000000c2c2c7981 */ /* 0x000f64000c1e1900 */
[----:B------:R-:W-:-:S04]  /*0f10*/  IMAD.WIDE R18, R43, 0x4, R16 ;  /* 0x000000042b127825 */ /* 0x000fc800078e0210 */
[C---:B------:R-:W-:Y:S01]  /*0f20*/  IMAD.WIDE R20, R43.reuse, 0x4, R18 ;  /* 0x000000042b147825 */ /* 0x040fe200078e0212 */
[----:B------:R0:W5:Y:S04]  /*0f30*/  LDG.E R45, desc[UR12][R16.64] ;  /* 0x0000000c102d7981 */ /* 0x000168000c1e1900 */
[----:B------:R-:W5:Y:S01]  /*0f40*/  LDG.E R18, desc[UR12][R18.64] ;  /* 0x0000000c12127981 */ /* 0x000f62000c1e1900 */
[----:B------:R-:W-:-:S04]  /*0f50*/  IMAD.WIDE R22, R43, 0x4, R20 ;  /* 0x000000042b167825 */ /* 0x000fc800078e0214 */
[C---:B------:R-:W-:Y:S02]  /*0f60*/  IMAD.WIDE R24, R43.reuse, 0x4, R22 ;  /* 0x000000042b187825 */ /* 0x040fe400078e0216 */
[----:B------:R-:W5:Y:S02]  /*0f70*/  LDG.E R22, desc[UR12][R22.64] ;  /* 0x0000000c16167981 */ /* 0x000f64000c1e1900 */
[C---:B------:R-:W-:Y:S02]  /*0f80*/  IMAD.WIDE R26, R43.reuse, 0x4, R24 ;  /* 0x000000042b1a7825 */ /* 0x040fe400078e0218 */
        /* <DEDUP_REMOVED lines=9> */
[----:B------:R3:W5:Y:S01]  /*1020*/  LDG.E R33, desc[UR12][R32.64] ;  /* 0x0000000c20217981 */ /* 0x000762000c1e1900 */
[----:B------:R-:W-:-:S03]  /*1030*/  IMAD.WIDE R38, R43, 0x4, R34 ;  /* 0x000000042b267825 */ /* 0x000fc600078e0222 */
[----:B------:R3:W5:Y:S01]  /*1040*/  LDG.E R34, desc[UR12][R34.64] ;  /* 0x0000000c22227981 */ /* 0x000762000c1e1900 */
[----:B0-----:R-:W-:-:S03]  /*1050*/  IMAD.WIDE R16, R43, 0x4, R38 ;  /* 0x000000042b107825 */ /* 0x001fc600078e0226 */
[----:B------:R3:W5:Y:S01]  /*1060*/  LDG.E R39, desc[UR12][R38.64] ;  /* 0x0000000c26277981 */ /* 0x000762000c1e1900 */
[----:B-1----:R-:W-:-:S05]  /*1070*/  IMAD.WIDE R20, R43, 0x4, R16 ;  /* 0x000000042b147825 */ /* 0x002fca00078e0210 */
[----:B------:R3:W5:Y:S01]  /*1080*/  LDG.E R27, desc[UR12][R20.64] ;  /* 0x0000000c141b7981 */ /* 0x000762000c1e1900 */
[----:B--2---:R-:W-:-:S03]  /*1090*/  IMAD.WIDE R24, R43, 0x4, R20 ;  /* 0x000000042b187825 */ /* 0x004fc600078e0214 */
[----:B------:R3:W5:Y:S04]  /*10a0*/  LDG.E R43, desc[UR12][R16.64] ;  /* 0x0000000c102b7981 */ /* 0x000768000c1e1900 */
[----:B------:R3:W5:Y:S04]  /*10b0*/  LDG.E R24, desc[UR12][R24.64] ;  /* 0x0000000c18187981 */ /* 0x000768000c1e1900 */
[----:B------:R3:W5:Y:S02]  /*10c0*/  LDG.E R25, desc[UR12][R14.64] ;  /* 0x0000000c0e197981 */ /* 0x000764000c1e1900 */
.L_x_40:
[----:B------:R-:W-:Y:S05]  /*10d0*/  BRA.U !UP2, `(.L_x_41) ;  /* 0x000000090a187547 */ /* 0x000fea000b800000 */
[----:B------:R-:W-:Y:S01]  /*10e0*/  UMOV UR5, URZ ;  /* 0x000000ff00057c82 */ /* 0x000fe20008000000 */
[----:B------:R-:W-:Y:S05]  /*10f0*/  BRA.U !UP0, `(.L_x_42) ;  /* 0x0000000508007547 */ /* 0x000fea000b800000 */
[----:B0--3--:R-:W-:Y:S01]  /*1100*/  MOV R16, R4 ;  /* 0x0000000400107202 */ /* 0x009fe20000000f00 */
[----:B------:R-:W-:Y:S02]  /*1110*/  UIADD3 UR5, UPT, UPT, UR8, 0x20, URZ ;  /* 0x0000002008057890 */ /* 0x000fe4000fffe0ff */
[----:B------:R-:W-:-:S12]  /*1120*/  UIADD3 UR11, UPT, UPT, -UR10, URZ, URZ ;  /* 0x000000ff0a0b7290 */ /* 0x000fd8000fffe1ff */
.L_x_43:
[----:B------:R-:W-:Y:S01]  /*1130*/  LDS R28, [R16] ;  /* 0x00000000101c7984 */ /* 0x000fe20000000800 */
[----:B------:R-:W-:Y:S01]  /*1140*/  MOV R17, UR19 ;  /* 0x0000001300117c02 */ /* 0x000fe20008000f00 */
[----:B------:R-:W-:Y:S01]  /*1150*/  UIADD3 UR11, UPT, UPT, UR11, 0x8, URZ ;  /* 0x000000080b0b7890 */ /* 0x000fe2000fffe0ff */
[----:B------:R-:W-:Y:S01]  /*1160*/  MOV R31, UR19 ;  /* 0x00000013001f7c02 */ /* 0x000fe20008000f00 */
[----:B------:R-:W0:Y:S01]  /*1170*/  LDS R32, [UR5+-0x20] ;  /* 0xffffe005ff207984 */ /* 0x000e220008000800 */
[----:B------:R-:W-:Y:S01]  /*1180*/  LEA R20, R17, R16, 0x2 ;  /* 0x0000001011147211 */ /* 0x000fe200078e10ff */
[----:B------:R-:W-:Y:S01]  /*1190*/  UISETP.NE.AND UP2, UPT, UR11, URZ, UPT ;  /* 0x000000ff0b00728c */ /* 0x000fe2000bf45270 */
[----:B------:R-:W-:Y:S01]  /*11a0*/  MOV R38, UR19 ;  /* 0x0000001300267c02 */ /* 0x000fe20008000f00 */
[----:B------:R-:W1:Y:S01]  /*11b0*/  LDS R21, [UR5+-0x1c] ;  /* 0xffffe405ff157984 */ /* 0x000e620008000800 */
[----:B------:R-:W-:-:S03]  /*11c0*/  MOV R35, UR19 ;  /* 0x0000001300237c02 */ /* 0x000fc60008000f00 */
[----:B------:R-:W-:Y:S01]  /*11d0*/  LDS R17, [UR5+-0x18] ;  /* 0xffffe805ff117984 */ /* 0x000fe20008000800 */
[----:B0-----:R-:W-:-:S03]  /*11e0*/  FFMA R32, R28, R32, R3 ;  /* 0x000000201c207223 */ /* 0x001fc60000000003 */
[----:B------:R-:W0:Y:S01]  /*11f0*/  LDS R3, [R20] ;  /* 0x0000000014037984 */ /* 0x000e220000000800 */
[----:B-1----:R-:W-:Y:S01]  /*1200*/  FFMA R21, R28, R21, R2 ;  /* 0x000000151c157223 */ /* 0x002fe20000000002 */
[----:B------:R-:W-:Y:S02]  /*1210*/  LEA R2, R31, R20, 0x2 ;  /* 0x000000141f027211 */ /* 0x000fe400078e10ff */
[----:B------:R-:W1:Y:S04]  /*1220*/  LDS R28, [UR5+-0x14] ;  /* 0xffffec05ff1c7984 */ /* 0x000e680008000800 */
[----:B------:R-:W-:Y:S01]  /*1230*/  LDS R31, [UR5+-0x10] ;  /* 0xfffff005ff1f7984 */ /* 0x000fe20008000800 */
[----:B0-----:R-:W-:-:S03]  /*1240*/  FFMA R32, R3, R17, R32 ;  /* 0x0000001103207223 */ /* 0x001fc60000000020 */
[----:B------:R0:W2:Y:S01]  /*1250*/  LDS R17, [R2] ;  /* 0x0000000002117984 */ /* 0x0000a20000000800 */
[----:B-1----:R-:W-:Y:S01]  /*1260*/  FFMA R28, R3, R28, R21 ;  /* 0x0000001c031c7223 */ /* 0x002fe20000000015 */
[----:B------:R-:W-:Y:S02]  /*1270*/  MOV R3, UR19 ;  /* 0x0000001300037c02 */ /* 0x000fe40008000f00 */
[----:B------:R-:W1:Y:S02]  /*1280*/  LDS R21, [UR5+-0xc] ;  /* 0xfffff405ff157984 */ /* 0x000e640008000800 */
[----:B------:R-:W-:-:S04]  /*1290*/  LEA R3, R3, R2, 0x2 ;  /* 0x0000000203037211 */ /* 0x000fc800078e10ff */
[----:B0-----:R-:W-:Y:S01]  /*12a0*/  LEA R2, R38, R3, 0x2 ;  /* 0x0000000326027211 */ /* 0x001fe200078e10ff */
[----:B------:R-:W-:Y:S01]  /*12b0*/  LDS R20, [R3] ;  /* 0x0000000003147984 */ /* 0x000fe20000000800 */
[----:B--2---:R-:W-:-:S03]  /*12c0*/  FFMA R31, R17, R31, R32 ;  /* 0x0000001f111f7223 */ /* 0x004fc60000000020 */
[----:B------:R-:W0:Y:S01]  /*12d0*/  LDS R32, [UR5+-0x8] ;  /* 0xfffff805ff207984 */ /* 0x000e220008000800 */
[----:B-1----:R-:W-:-:S03]  /*12e0*/  FFMA R21, R17, R21, R28 ;  /* 0x0000001511157223 */ /* 0x002fc6000000001c */
[----:B------:R-:W1:Y:S04]  /*12f0*/  LDS R28, [UR5+-0x4] ;  /* 0xfffffc05ff1c7984 */ /* 0x000e680008000800 */
[----:B------:R-:W-:Y:S01]  /*1300*/  LDS R17, [R2] ;  /* 0x0000000002117984 */ /* 0x000fe20000000800 */
[----:B0-----:R-:W-:-:S03]  /*1310*/  FFMA R32, R20, R32, R31 ;  /* 0x0000002014207223 */ /* 0x001fc6000000001f */
[----:B------:R-:W0:Y:S01]  /*1320*/  LDS R31, [UR5] ;  /* 0x00000005ff1f7984 */ /* 0x000e220008000800 */
[----:B-1----:R-:W-:Y:S01]  /*1330*/  FFMA R21, R20, R28, R21 ;  /* 0x0000001c14157223 */ /* 0x002fe20000000015 */
[----:B------:R-:W-:Y:S02]  /*1340*/  LEA R20, R35, R2, 0x2 ;  /* 0x0000000223147211 */ /* 0x000fe400078e10ff */
[----:B------:R-:W1:Y:S04]  /*1350*/  LDS R28, [UR5+0x4] ;  /* 0x00000405ff1c7984 */ /* 0x000e680008000800 */
[----:B------:R-:W-:Y:S04]  /*1360*/  LDS R35, [UR5+0x8] ;  /* 0x00000805ff237984 */ /* 0x000fe80008000800 */
[----:B------:R-:W2:Y:S01]  /*1370*/  LDS R3, [R20] ;  /* 0x0000000014037984 */ /* 0x000ea20000000800 */
[C---:B0-----:R-:W-:Y:S01]  /*1380*/  FFMA R32, R17.reuse, R31, R32 ;  /* 0x0000001f11207223 */ /* 0x041fe20000000020 */
[----:B-1----:R-:W-:Y:S01]  /*1390*/  FFMA R31, R17, R28, R21 ;  /* 0x0000001c111f7223 */ /* 0x002fe20000000015 */
[----:B------:R-:W-:Y:S01]  /*13a0*/  MOV R17, UR19 ;  /* 0x0000001300117c02 */ /* 0x000fe20008000f00 */
[----:B------:R-:W0:Y:S03]  /*13b0*/  LDS R28, [UR5+0xc] ;  /* 0x00000c05ff1c7984 */ /* 0x000e260008000800 */
[----:B------:R-:W-:-:S02]  /*13c0*/  LEA R38, R17, R20, 0x2 ;  /* 0x0000001411267211 */ /* 0x000fc400078e10ff */
[----:B------:R-:W-:Y:S01]  /*13d0*/  LDS R17, [UR5+0x10] ;  /* 0x00001005ff117984 */ /* 0x000fe20008000800 */
[----:B--2---:R-:W-:-:S03]  /*13e0*/  FFMA R21, R3, R35, R32 ;  /* 0x0000002303157223 */ /* 0x004fc60000000020 */
[----:B------:R-:W1:Y:S04]  /*13f0*/  LDS R2, [R38] ;  /* 0x0000000026027984 */ /* 0x000e680000000800 */
[----:B------:R-:W-:Y:S04]  /*1400*/  LDS R32, [UR5+0x18] ;  /* 0x00001805ff207984 */ /* 0x000fe80008000800 */
[----:B------:R-:W-:Y:S01]  /*1410*/  LDS R35, [UR5+0x1c] ;  /* 0x00001c05ff237984 */ /* 0x000fe20008000800 */
[----:B0-----:R-:W-:Y:S01]  /*1420*/  FFMA R3, R3, R28, R31 ;  /* 0x0000001c03037223 */ /* 0x001fe2000000001f */
[----:B------:R-:W-:-:S02]  /*1430*/  MOV R31, UR19 ;  /* 0x00000013001f7c02 */ /* 0x000fc40008000f00 */
[----:B------:R-:W0:Y:S01]  /*1440*/  LDS R28, [UR5+0x14] ;  /* 0x00001405ff1c7984 */ /* 0x000e220008000800 */
[----:B------:R-:W-:Y:S01]  /*1450*/  UIADD3 UR5, UPT, UPT, UR5, 0x40, URZ ;  /* 0x0000004005057890 */ /* 0x000fe2000fffe0ff */
[----:B------:R-:W-:Y:S01]  /*1460*/  LEA R31, R31, R38, 0x2 ;  /* 0x000000261f1f7211 */ /* 0x000fe200078e10ff */
[----:B-1----:R-:W-:-:S04]  /*1470*/  FFMA R17, R2, R17, R21 ;  /* 0x0000001102117223 */ /* 0x002fc80000000015 */
[----:B------:R-:W1:Y:S01]  /*1480*/  LDS R20, [R31] ;  /* 0x000000001f147984 */ /* 0x000e620000000800 */
[----:B0-----:R-:W-:Y:S01]  /*1490*/  FFMA R21, R2, R28, R3 ;  /* 0x0000001c02157223 */ /* 0x001fe20000000003 */
[C---:B-1----:R-:W-:Y:S01]  /*14a0*/  FFMA R3, R20.reuse, R32, R17 ;  /* 0x0000002014037223 */ /* 0x042fe20000000011 */
[----:B------:R-:W-:Y:S02]  /*14b0*/  MOV R17, UR19 ;  /* 0x0000001300117c02 */ /* 0x000fe40008000f00 */
[----:B------:R-:W-:Y:S02]  /*14c0*/  FFMA R2, R20, R35, R21 ;  /* 0x0000002314027223 */ /* 0x000fe40000000015 */
[----:B------:R-:W-:Y:S01]  /*14d0*/  LEA R16, R17, R16, 0x5 ;  /* 0x0000001011107211 */ /* 0x000fe200078e28ff */
[----:B------:R-:W-:Y:S06]  /*14e0*/  BRA.U UP2, `(.L_x_43) ;  /* 0xfffffffd02107547 */ /* 0x000fec000b83ffff */
[----:B------:R-:W-:-:S05]  /*14f0*/  UMOV UR5, UR10 ;  /* 0x0000000a00057c82 */ /* 0x000fca0008000000 */
.L_x_42:
[----:B------:R-:W-:-:S09]  /*1500*/  UISETP.NE.AND UP2, UPT, UR15, URZ, UPT ;  /* 0x000000ff0f00728c */ /* 0x000fd2000bf45270 */
[----:B------:R-:W-:Y:S05]  /*1510*/  BRA.U !UP2, `(.L_x_41) ;  /* 0x000000050a087547 */ /* 0x000fea000b800000 */
[----:B------:R-:W-:Y:S02]  /*1520*/  UIADD3 UR11, UPT, UPT, UR15, -0x1, URZ ;  /* 0xffffffff0f0b7890 */ /* 0x000fe4000fffe0ff */
[----:B------:R-:W-:Y:S02]  /*1530*/  UISETP.NE.AND UP3, UPT, UR16, URZ, UPT ;  /* 0x000000ff1000728c */ /* 0x000fe4000bf65270 */
[----:B------:R-:W-:-:S09]  /*1540*/  UISETP.GE.U32.AND UP2, UPT, UR11, 0x3, UPT ;  /* 0x000000030b00788c */ /* 0x000fd2000bf46070 */
[----:B------:R-:W-:Y:S05]  /*1550*/  BRA.U !UP2, `(.L_x_44) ;  /* 0x000000010a7c7547 */ /* 0x000fea000b800000 */
[----:B------:R-:W-:Y:S02]  /*1560*/  UIMAD UR11, UR5, UR19, URZ ;  /* 0x00000013050b72a4 */ /* 0x000fe4000f8e02ff */
[----:B---3--:R-:W-:Y:S01]  /*1570*/  MOV R28, UR19 ;  /* 0x00000013001c7c02 */ /* 0x008fe20008000f00 */
[----:B------:R-:W-:Y:S01]  /*1580*/  ULEA UR14, UR5, UR8, 0x3 ;  /* 0x00000008050e7291 */ /* 0x000fe2000f8e18ff */
[----:B------:R-:W-:Y:S01]  /*1590*/  MOV R32, UR19 ;  /* 0x0000001300207c02 */ /* 0x000fe20008000f00 */
[----:B------:R-:W-:Y:S01]  /*15a0*/  UIADD3 UR5, UPT, UPT, UR5, 0x4, URZ ;  /* 0x0000000405057890 */ /* 0x000fe2000fffe0ff */
[----:B------:R-:W-:-:S04]  /*15b0*/  MOV R21, UR11 ;  /* 0x0000000b00157c02 */ /* 0x000fc80008000f00 */
[----:B------:R-:W-:Y:S02]  /*15c0*/  LEA R21, R21, R4, 0x2 ;  /* 0x0000000415157211 */ /* 0x000fe400078e10ff */
[----:B0-----:R-:W-:Y:S02]  /*15d0*/  LDS R20, [UR14] ;  /* 0x0000000eff147984 */ /* 0x001fe40008000800 */
[----:B------:R-:W-:Y:S02]  /*15e0*/  LEA R17, R28, R21, 0x2 ;  /* 0x000000151c117211 */ /* 0x000fe400078e10ff */
[----:B------:R0:W1:Y:S02]  /*15f0*/  LDS R16, [R21] ;  /* 0x0000000015107984 */ /* 0x0000640000000800 */
[----:B------:R-:W-:Y:S02]  /*1600*/  LEA R32, R32, R17, 0x2 ;  /* 0x0000001120207211 */ /* 0x000fe400078e10ff */
[----:B------:R-:W2:Y:S04]  /*1610*/  LDS R35, [UR14+0x4] ;  /* 0x0000040eff237984 */ /* 0x000ea80008000800 */
[----:B------:R-:W-:Y:S01]  /*1620*/  LDS R28, [UR14+0x8] ;  /* 0x0000080eff1c7984 */ /* 0x000fe20008000800 */
[----:B0-----:R-:W-:Y:S01]  /*1630*/  MOV R21, UR19 ;  /* 0x0000001300157c02 */ /* 0x001fe20008000f00 */
[----:B-1----:R-:W-:-:S02]  /*1640*/  FFMA R31, R16, R20, R3 ;  /* 0x00000014101f7223 */ /* 0x002fc40000000003 */
[----:B------:R-:W0:Y:S01]  /*1650*/  LDS R20, [R17] ;  /* 0x0000000011147984 */ /* 0x000e220000000800 */
[----:B--2---:R-:W-:-:S03]  /*1660*/  FFMA R16, R16, R35, R2 ;  /* 0x0000002310107223 */ /* 0x004fc60000000002 */
[----:B------:R-:W1:Y:S04]  /*1670*/  LDS R3, [UR14+0xc] ;  /* 0x00000c0eff037984 */ /* 0x000e680008000800 */
[----:B------:R-:W-:Y:S01]  /*1680*/  LDS R35, [UR14+0x1c] ;  /* 0x00001c0eff237984 */ /* 0x000fe20008000800 */
[C---:B0-----:R-:W-:Y:S01]  /*1690*/  FFMA R2, R20.reuse, R28, R31 ;  /* 0x0000001c14027223 */ /* 0x041fe2000000001f */
[----:B------:R-:W-:Y:S02]  /*16a0*/  LEA R28, R21, R32, 0x2 ;  /* 0x00000020151c7211 */ /* 0x000fe400078e10ff */
[----:B------:R-:W-:Y:S01]  /*16b0*/  LDS R31, [UR14+0x18] ;  /* 0x0000180eff1f7984 */ /* 0x000fe20008000800 */
[----:B-1----:R-:W-:-:S03]  /*16c0*/  FFMA R3, R20, R3, R16 ;  /* 0x0000000314037223 */ /* 0x002fc60000000010 */
[----:B------:R-:W-:Y:S04]  /*16d0*/  LDS R16, [UR14+0x10] ;  /* 0x0000100eff107984 */ /* 0x000fe80008000800 */
[----:B------:R-:W0:Y:S04]  /*16e0*/  LDS R21, [R32] ;  /* 0x0000000020157984 */ /* 0x000e280000000800 */
[----:B------:R-:W1:Y:S04]  /*16f0*/  LDS R20, [UR14+0x14] ;  /* 0x0000140eff147984 */ /* 0x000e680008000800 */
[----:B------:R-:W2:Y:S01]  /*1700*/  LDS R17, [R28] ;  /* 0x000000001c117984 */ /* 0x000ea20000000800 */
[C---:B0-----:R-:W-:Y:S01]  /*1710*/  FFMA R2, R21.reuse, R16, R2 ;  /* 0x0000001015027223 */ /* 0x041fe20000000002 */
[----:B-1----:R-:W-:-:S03]  /*1720*/  FFMA R20, R21, R20, R3 ;  /* 0x0000001415147223 */ /* 0x002fc60000000003 */
[C---:B--2---:R-:W-:Y:S01]  /*1730*/  FFMA R3, R17.reuse, R31, R2 ;  /* 0x0000001f11037223 */ /* 0x044fe20000000002 */
[----:B------:R-:W-:-:S07]  /*1740*/  FFMA R2, R17, R35, R20 ;  /* 0x0000002311027223 */ /* 0x000fce0000000014 */
.L_x_44:
[----:B------:R-:W-:Y:S05]  /*1750*/  BRA.U !UP3, `(.L_x_41) ;  /* 0x000000010b787547 */ /* 0x000fea000b800000 */
[----:B------:R-:W-:Y:S02]  /*1760*/  UISETP.NE.AND UP2, UPT, UR16, 0x1, UPT ;  /* 0x000000011000788c */ /* 0x000fe4000bf45270 */
[----:B------:R-:W-:-:S07]  /*1770*/  ULOP3.LUT UP3, URZ, UR19, 0x1, URZ, 0xc0, !UPT ;  /* 0x0000000113ff7892 */ /* 0x000fce000f86c0ff */
[----:B------:R-:W-:Y:S05]  /*1780*/  BRA.U !UP2, `(.L_x_45) ;  /* 0x000000010a447547 */ /* 0x000fea000b800000 */
[----:B------:R-:W-:Y:S02]  /*1790*/  UIMAD UR11, UR5, UR19, URZ ;  /* 0x00000013050b72a4 */ /* 0x000fe4000f8e02ff */
[----:B---3--:R-:W-:Y:S01]  /*17a0*/  MOV R21, UR19 ;  /* 0x0000001300157c02 */ /* 0x008fe20008000f00 */
[----:B------:R-:W-:Y:S02]  /*17b0*/  ULEA UR14, UR5, UR8, 0x3 ;  /* 0x00000008050e7291 */ /* 0x000fe4000f8e18ff */
[----:B------:R-:W-:Y:S01]  /*17c0*/  UIADD3 UR5, UPT, UPT, UR5, 0x2, URZ ;  /* 0x0000000205057890 */ /* 0x000fe2000fffe0ff */
[----:B------:R-:W-:-:S04]  /*17d0*/  MOV R17, UR11 ;  /* 0x0000000b00117c02 */ /* 0x000fc80008000f00 */
[----:B0-----:R-:W-:Y:S02]  /*17e0*/  LEA R16, R17, R4, 0x2 ;  /* 0x0000000411107211 */ /* 0x001fe400078e10ff */
[----:B------:R-:W-:Y:S02]  /*17f0*/  LDS R28, [UR14+0x8] ;  /* 0x0000080eff1c7984 */ /* 0x000fe40008000800 */
[----:B------:R-:W-:Y:S02]  /*1800*/  LEA R20, R21, R16, 0x2 ;  /* 0x0000001015147211 */ /* 0x000fe400078e10ff */
[----:B------:R-:W-:Y:S04]  /*1810*/  LDS R17, [UR14] ;  /* 0x0000000eff117984 */ /* 0x000fe80008000800 */
[----:B------:R-:W0:Y:S04]  /*1820*/  LDS R16, [R16] ;  /* 0x0000000010107984 */ /* 0x000e280000000800 */
[----:B------:R-:W1:Y:S04]  /*1830*/  LDS R21, [UR14+0x4] ;  /* 0x0000040eff157984 */ /* 0x000e680008000800 */
[----:B------:R-:W2:Y:S04]  /*1840*/  LDS R20, [R20] ;  /* 0x0000000014147984 */ /* 0x000ea80000000800 */
[----:B------:R-:W3:Y:S01]  /*1850*/  LDS R31, [UR14+0xc] ;  /* 0x00000c0eff1f7984 */ /* 0x000ee20008000800 */
[C---:B0-----:R-:W-:Y:S01]  /*1860*/  FFMA R3, R16.reuse, R17, R3 ;  /* 0x0000001110037223 */ /* 0x041fe20000000003 */
[----:B-1----:R-:W-:-:S03]  /*1870*/  FFMA R2, R16, R21, R2 ;  /* 0x0000001510027223 */ /* 0x002fc60000000002 */
[C---:B--2---:R-:W-:Y:S01]  /*1880*/  FFMA R3, R20.reuse, R28, R3 ;  /* 0x0000001c14037223 */ /* 0x044fe20000000003 */
[----:B---3--:R-:W-:-:S07]  /*1890*/  FFMA R2, R20, R31, R2 ;  /* 0x0000001f14027223 */ /* 0x008fce0000000002 */
.L_x_45:
[----:B------:R-:W-:Y:S05]  /*18a0*/  BRA.U !UP3, `(.L_x_41) ;  /* 0x000000010b247547 */ /* 0x000fea000b800000 */
[----:B------:R-:W-:Y:S02]  /*18b0*/  UIMAD UR11, UR5, UR19, URZ ;  /* 0x00000013050b72a4 */ /* 0x000fe4000f8e02ff */
[----:B------:R-:W-:-:S04]  /*18c0*/  ULEA UR5, UR5, UR8, 0x3 ;  /* 0x0000000805057291 */ /* 0x000fc8000f8e18ff */
[----:B---3--:R-:W-:-:S04]  /*18d0*/  MOV R17, UR11 ;  /* 0x0000000b00117c02 */ /* 0x008fc80008000f00 */
[----:B0-----:R-:W-:Y:S01]  /*18e0*/  LEA R16, R17, R4, 0x2 ;  /* 0x0000000411107211 */ /* 0x001fe200078e10ff */
[----:B------:R-:W-:Y:S04]  /*18f0*/  LDS R21, [UR5+0x4] ;  /* 0x00000405ff157984 */ /* 0x000fe80008000800 */
[----:B------:R-:W-:Y:S04]  /*1900*/  LDS R17, [UR5] ;  /* 0x00000005ff117984 */ /* 0x000fe80008000800 */
[----:B------:R-:W0:Y:S02]  /*1910*/  LDS R16, [R16] ;  /* 0x0000000010107984 */ /* 0x000e240000000800 */
[C---:B0-----:R-:W-:Y:S01]  /*1920*/  FFMA R3, R16.reuse, R17, R3 ;  /* 0x0000001110037223 */ /* 0x041fe20000000003 */
[----:B------:R-:W-:-:S07]  /*1930*/  FFMA R2, R16, R21, R2 ;  /* 0x0000001510027223 */ /* 0x000fce0000000002 */
.L_x_41:
[----:B------:R-:W-:Y:S05]  /*1940*/  BRA.U UP1, `(.L_x_39) ;  /* 0x0000000101507547 */ /* 0x000fea000b800000 */
[----:B-----5:R1:W-:Y:S01]  /*1950*/  STS [R4], R25 ;  /* 0x0000001904007388 */ /* 0x0203e20000000800 */
[----:B---3--:R-:W-:Y:S01]  /*1960*/  MOV R17, UR19 ;  /* 0x0000001300117c02 */ /* 0x008fe20008000f00 */
[----:B------:R-:W-:Y:S02]  /*1970*/  UIMAD.WIDE UR6, UR19, 0x4, UR6 ;  /* 0x00000004130678a5 */ /* 0x000fe4000f8e0206 */
        /* <DEDUP_REMOVED lines=17> */
.L_x_39:
[----:B------:R-:W1:Y:S08]  /*1a90*/  LDC.64 R4, c[0x0][0x3b0] ;  /* 0x0000ec00ff047b82 */ /* 0x000e700000000a00 */
[----:B------:R-:W2:Y:S01]  /*1aa0*/  LDC R7, c[0x0][0x3b8] ;  /* 0x0000ee00ff077b82 */ /* 0x000ea20000000800 */
[----:B-1----:R-:W-:-:S05]  /*1ab0*/  IMAD.WIDE R4, R0, 0x4, R4 ;  /* 0x0000000400047825 */ /* 0x002fca00078e0204 */
[----:B------:R-:W-:Y:S01]  /*1ac0*/  STG.E desc[UR12][R4.64], R3 ;  /* 0x0000000304007986 */ /* 0x000fe2000c10190c */
[----:B--2---:R-:W-:-:S05]  /*1ad0*/  IMAD.WIDE R6, R7, 0x4, R4 ;  /* 0x0000000407067825 */ /* 0x004fca00078e0204 */
[----:B------:R-:W-:Y:S01]  /*1ae0*/  STG.E desc[UR12][R6.64], R2 ;  /* 0x0000000206007986 */ /* 0x000fe2000c10190c */
[----:B------:R-:W-:Y:S05]  /*1af0*/  EXIT ;  /* 0x000000000000794d */ /* 0x000fea0003800000 */
.L_x_47:
        /* <DEDUP_REMOVED lines=16> */
.L_x_71:


//--------------------- .text._Z19dgemm_kernel_sharediiiiPfiS_iS_i --------------------------
	.section	.text._Z19dgemm_kernel_sharediiiiPfiS_iS_i,"ax",@progbits
	.align	128
        .global         _Z19dgemm_kernel_sharediiiiPfiS_iS_i
        .type           _Z19dgemm_kernel_sharediiiiPfiS_iS_i,@function
        .size           _Z19dgemm_kernel_sharediiiiPfiS_iS_i,(.L_x_72 - _Z19dgemm_kernel_sharediiiiPfiS_iS_i)
        .other          _Z19dgemm_kernel_sharediiiiPfiS_iS_i,@"STO_CUDA_ENTRY STV_DEFAULT"
_Z19dgemm_kernel_sharediiiiPfiS_iS_i:
.text._Z19dgemm_kernel_sharediiiiPfiS_iS_i:
[----:B------:R-:W-:Y:S01]  /*0000*/  LDC R1, c[0x0][0x37c] ;  /* 0x0000df00ff017b82 */ /* 0x000fe20000000800 */
[----:B------:R-:W0:Y:S07]  /*0010*/  S2R R0, SR_TID.X ;  /* 0x0000000000007919 */ /* 0x000e2e0000002100 */
[----:B------:R-:W0:Y:S01]  /*0020*/  S2UR UR4, SR_CTAID.X ;  /* 0x00000000000479c3 */ /* 0x000e220000002500 */
[----:B------:R-:W1:Y:S01]  /*0030*/  LDCU UR5, c[0x0][0x388] ;  /* 0x00007100ff0577ac */ /* 0x000e620008000800 */
[----:B------:R-:W-:-:S02]  /*0040*/  IMAD.MOV.U32 R7, RZ, RZ, RZ ;  /* 0x000000ffff077224 */ /* 0x000fc400078e00ff */
[----:B------:R-:W-:Y:S01]  /*0050*/  IMAD.MOV.U32 R26, RZ, RZ, RZ ;  /* 0x000000ffff1a7224 */ /* 0x000fe200078e00ff */
[----:B------:R-:W2:Y:S03]  /*0060*/  LDCU.64 UR8, c[0x0][0x358] ;  /* 0x00006b00ff0877ac */ /* 0x000ea60008000a00 */
[----:B------:R-:W0:Y:S01]  /*0070*/  LDC R3, c[0x0][0x360] ;  /* 0x0000d800ff037b82 */ /* 0x000e220000000800 */
[----:B-1----:R-:W-:Y:S01]  /*0080*/  UISETP.GE.AND UP0, UPT, UR5, 0x1, UPT ;  /* 0x000000010500788c */ /* 0x002fe2000bf06270 */
[----:B0-----:R-:W-:-:S05]  /*0090*/  IMAD R2, R3, UR4, R0 ;  /* 0x0000000403027c24 */ /* 0x001fca000f8e0200 */
[----:B------:R-:W-:-:S03]  /*00a0*/  SHF.R.S32.HI R3, RZ, 0x1f, R2 ;  /* 0x0000001fff037819 */ /* 0x000fc60000011402 */
[----:B--2---:R-:W-:Y:S05]  /*00b0*/  BRA.U !UP0, `(.L_x_48) ;  /* 0x0000000d084c7547 */ /* 0x004fea000b800000 */
[----:B------:R-:W0:Y:S01]  /*00c0*/  LDCU.64 UR6, c[0x0][0x3a0] ;  /* 0x00007400ff0677ac */ /* 0x000e220008000a00 */
[----:B------:R-:W-:Y:S02]  /*00d0*/  IMAD.MOV.U32 R26, RZ, RZ, RZ ;  /* 0x000000ffff1a7224 */ /* 0x000fe400078e00ff */
[----:B------:R-:W-:Y:S01]  /*00e0*/  IMAD.MOV.U32 R4, RZ, RZ, RZ ;  /* 0x000000ffff047224 */ /* 0x000fe200078e00ff */
[----:B------:R-:W1:Y:S01]  /*00f0*/  LDCU UR4, c[0x0][0x38c] ;  /* 0x00007180ff0477ac */ /* 0x000e620008000800 */
[----:B------:R-:W-:Y:S02]  /*0100*/  IMAD.MOV.U32 R7, RZ, RZ, RZ ;  /* 0x000000ffff077224 */ /* 0x000fe400078e00ff */
[----:B0-----:R-:W-:Y:S02]  /*0110*/  IMAD.U32 R28, RZ, RZ, UR6 ;  /* 0x00000006ff1c7e24 */ /* 0x001fe4000f8e00ff */
[----:B------:R-:W-:Y:S01]  /*0120*/  IMAD.U32 R29, RZ, RZ, UR7 ;  /* 0x00000007ff1d7e24 */ /* 0x000fe2000f8e00ff */
[----:B-1----:R-:W-:-:S12]  /*0130*/  ULOP3.LUT UR4, UR4, 0x7, URZ, 0xc0, !UPT ;  /* 0x0000000704047892 */ /* 0x002fd8000f8ec0ff */
.L_x_54:
[----:B0-----:R-:W0:Y:S01]  /*0140*/  LDC R11, c[0x0][0x3a8] ;  /* 0x0000ea00ff0b7b82 */ /* 0x001e220000000800 */
[----:B------:R-:W-:-:S05]  /*0150*/  IMAD.WIDE.U32 R8, R0, 0x4, R28 ;  /* 0x0000000400087825 */ /* 0x000fca00078e001c */
[----:B------:R-:W2:Y:S02]  /*0160*/  LDG.E R12, desc[UR8][R8.64] ;  /* 0x00000008080c7981 */ /* 0x000ea4000c1e1900 */
[----:B------:R-:W1:Y:S08]  /*0170*/  S2UR UR6, SR_CgaCtaId ;  /* 0x00000000000679c3 */ /* 0x000e700000008800 */
[----:B------:R-:W3:Y:S01]  /*0180*/  LDC R5, c[0x0][0x38c] ;  /* 0x0000e300ff057b82 */ /* 0x000ee20000000800 */
[----:B0-----:R-:W-:-:S05]  /*0190*/  IMAD.WIDE R10, R11, 0x4, R8 ;  /* 0x000000040b0a7825 */ /* 0x001fca00078e0208 */
[----:B------:R-:W2:Y:S01]  /*01a0*/  LDG.E R13, desc[UR8][R10.64] ;  /* 0x000000080a0d7981 */ /* 0x000ea2000c1e1900 */
[----:B------:R-:W-:Y:S02]  /*01b0*/  UMOV UR5, 0x400 ;  /* 0x0000040000057882 */ /* 0x000fe40000000000 */
[----:B-1----:R-:W-:Y:S01]  /*01c0*/  ULEA UR5, UR6, UR5, 0x18 ;  /* 0x0000000506057291 */ /* 0x002fe2000f8ec0ff */
[----:B---3--:R-:W-:-:S05]  /*01d0*/  ISETP.GE.AND P0, PT, R5, 0x1, PT ;  /* 0x000000010500780c */ /* 0x008fca0003f06270 */
[----:B------:R-:W-:-:S05]  /*01e0*/  LEA R6, R0, UR5, 0x3 ;  /* 0x0000000500067c11 */ /* 0x000fca000f8e18ff */
[----:B--2---:R0:W-:Y:S01]  /*01f0*/  STS.64 [R6], R12 ;  /* 0x0000000c06007388 */ /* 0x0041e20000000a00 */
[----:B------:R-:W-:Y:S06]  /*0200*/  BAR.SYNC.DEFER_BLOCKING 0x0 ;  /* 0x0000000000007b1d */ /* 0x000fec0000010000 */
[----:B------:R-:W-:Y:S05]  /*0210*/  @!P0 BRA `(.L_x_49) ;  /* 0x0000000800dc8947 */ /* 0x000fea0003800000 */
[----:B------:R-:W-:Y:S01]  /*0220*/  ISETP.GE.U32.AND P0, PT, R5, 0x8, PT ;  /* 0x000000080500780c */ /* 0x000fe20003f06070 */
[----:B------:R-:W-:-:S12]  /*0230*/  IMAD.MOV.U32 R17, RZ, RZ, RZ ;  /* 0x000000ffff117224 */ /* 0x000fd800078e00ff */
[----:B------:R-:W-:Y:S05]  /*0240*/  @!P0 BRA `(.L_x_50) ;  /* 0x0000000400708947 */ /* 0x000fea0003800000 */
[----:B------:R-:W1:Y:S01]  /*0250*/  LDC R21, c[0x0][0x398] ;  /* 0x0000e600ff157b82 */ /* 0x000e620000000800 */
[C---:B------:R-:W-:Y:S01]  /*0260*/  IADD3 R20, PT, PT, R4.reuse, 0x2, RZ ;  /* 0x0000000204147810 */ /* 0x040fe20007ffe0ff */
[C---:B0-----:R-:W-:Y:S01]  /*0270*/  VIADD R6, R4.reuse, 0x3 ;  /* 0x0000000304067836 */ /* 0x041fe20000000000 */
[----:B------:R-:W-:Y:S01]  /*0280*/  LOP3.LUT R23, R5, 0x7ffffff8, RZ, 0xc0, !PT ;  /* 0x7ffffff805177812 */ /* 0x000fe200078ec0ff */
[C---:B------:R-:W-:Y:S01]  /*0290*/  VIADD R18, R4.reuse, 0x4 ;  /* 0x0000000404127836 */ /* 0x040fe20000000000 */
[----:B------:R-:W-:Y:S01]  /*02a0*/  UIADD3 UR6, UPT, UPT, UR5, 0x20, URZ ;  /* 0x0000002005067890 */ /* 0x000fe2000fffe0ff */
[C---:B------:R-:W-:Y:S01]  /*02b0*/  VIADD R8, R4.reuse, 0x5 ;  /* 0x0000000504087836 */ /* 0x040fe20000000000 */
[----:B------:R-:W0:Y:S01]  /*02c0*/  LDCU.64 UR10, c[0x0][0x390] ;  /* 0x00007200ff0a77ac */ /* 0x000e220008000a00 */
[C---:B------:R-:W-:Y:S02]  /*02d0*/  VIADD R16, R4.reuse, 0x6 ;  /* 0x0000000604107836 */ /* 0x040fe40000000000 */
[----:B------:R-:W-:-:S02]  /*02e0*/  VIADD R10, R4, 0x7 ;  /* 0x00000007040a7836 */ /* 0x000fc40000000000 */
[----:B------:R-:W-:Y:S02]  /*02f0*/  IMAD.MOV R23, RZ, RZ, -R23 ;  /* 0x000000ffff177224 */ /* 0x000fe400078e0a17 */
[-C--:B-1----:R-:W-:Y:S02]  /*0300*/  IMAD R24, R4, R21.reuse, RZ ;  /* 0x0000001504187224 */ /* 0x082fe400078e02ff */
[-C--:B------:R-:W-:Y:S02]  /*0310*/  IMAD R19, R6, R21.reuse, RZ ;  /* 0x0000001506137224 */ /* 0x080fe400078e02ff */
[-C--:B------:R-:W-:Y:S01]  /*0320*/  IMAD R20, R20, R21.reuse, RZ ;  /* 0x0000001514147224 */ /* 0x080fe200078e02ff */
[-C--:B------:R-:W-:Y:S01]  /*0330*/  IADD3 R22, PT, PT, R24, R21.reuse, RZ ;  /* 0x0000001518167210 */ /* 0x080fe20007ffe0ff */
[-C--:B------:R-:W-:Y:S02]  /*0340*/  IMAD R18, R18, R21.reuse, RZ ;  /* 0x0000001512127224 */ /* 0x080fe400078e02ff */
[----:B------:R-:W-:-:S02]  /*0350*/  IMAD R17, R8, R21, RZ ;  /* 0x0000001508117224 */ /* 0x000fc400078e02ff */
[-C--:B------:R-:W-:Y:S02]  /*0360*/  IMAD R16, R16, R21.reuse, RZ ;  /* 0x0000001510107224 */ /* 0x080fe400078e02ff */
[----:B0-----:R-:W-:-:S07]  /*0370*/  IMAD R6, R10, R21, RZ ;  /* 0x000000150a067224 */ /* 0x001fce00078e02ff */
.L_x_51:
[----:B------:R-:W-:Y:S01]  /*0380*/  IADD3 R8, P0, PT, R2, R24, RZ ;  /* 0x0000001802087210 */ /* 0x000fe20007f1e0ff */
[----:B------:R-:W0:Y:S03]  /*0390*/  LDS.128 R12, [UR6+-0x20] ;  /* 0xffffe006ff0c7984 */ /* 0x000e260008000c00 */
[----:B------:R-:W-:Y:S02]  /*03a0*/  LEA.HI.X.SX32 R9, R24, R3, 0x1, P0 ;  /* 0x0000000318097211 */ /* 0x000fe400000f0eff */
[----:B------:R-:W-:-:S04]  /*03b0*/  LEA R10, P0, R8, UR10, 0x2 ;  /* 0x0000000a080a7c11 */ /* 0x000fc8000f8010ff */
[----:B------:R-:W-:-:S05]  /*03c0*/  LEA.HI.X R11, R8, UR11, R9, 0x2, P0 ;  /* 0x0000000b080b7c11 */ /* 0x000fca00080f1409 */
[----:B------:R-:W0:Y:S01]  /*03d0*/  LDG.E R10, desc[UR8][R10.64] ;  /* 0x000000080a0a7981 */ /* 0x000e22000c1e1900 */
[----:B------:R-:W-:Y:S01]  /*03e0*/  IADD3 R9, P0, PT, R2, R22, RZ ;  /* 0x0000001602097210 */ /* 0x000fe20007f1e0ff */
[----:B0-----:R-:W-:-:S03]  /*03f0*/  FFMA R25, R10, R12, R7 ;  /* 0x0000000c0a197223 */ /* 0x001fc60000000007 */
[----:B------:R-:W-:Y:S02]  /*0400*/  LEA.HI.X.SX32 R12, R22, R3, 0x1, P0 ;  /* 0x00000003160c7211 */ /* 0x000fe400000f0eff */
[----:B------:R-:W-:-:S04]  /*0410*/  LEA R8, P0, R9, UR10, 0x2 ;  /* 0x0000000a09087c11 */ /* 0x000fc8000f8010ff */
[----:B------:R-:W-:Y:S02]  /*0420*/  LEA.HI.X R9, R9, UR11, R12, 0x2, P0 ;  /* 0x0000000b09097c11 */ /* 0x000fe400080f140c */
[----:B------:R-:W-:Y:S01]  /*0430*/  IADD3 R27, P0, PT, R2, R20, RZ ;  /* 0x00000014021b7210 */ /* 0x000fe20007f1e0ff */
[----:B------:R-:W-:Y:S02]  /*0440*/  FFMA R26, R10, R13, R26 ;  /* 0x0000000d0a1a7223 */ /* 0x000fe4000000001a */
[----:B------:R0:W2:Y:S01]  /*0450*/  LDG.E R7, desc[UR8][R8.64] ;  /* 0x0000000808077981 */ /* 0x0000a2000c1e1900 */
[----:B------:R-:W-:Y:S02]  /*0460*/  LEA.HI.X.SX32 R13, R20, R3, 0x1, P0 ;  /* 0x00000003140d7211 */ /* 0x000fe400000f0eff */
[----:B------:R-:W-:-:S04]  /*0470*/  LEA R12, P0, R27, UR10, 0x2 ;  /* 0x0000000a1b0c7c11 */ /* 0x000fc8000f8010ff */
[----:B------:R-:W-:Y:S01]  /*0480*/  LEA.HI.X R13, R27, UR11, R13, 0x2, P0 ;  /* 0x0000000b1b0d7c11 */ /* 0x000fe200080f140d */
[----:B0-----:R-:W0:Y:S04]  /*0490*/  LDS.128 R8, [UR6+-0x10] ;  /* 0xfffff006ff087984 */ /* 0x001e280008000c00 */
[----:B------:R-:W0:Y:S01]  /*04a0*/  LDG.E R12, desc[UR8][R12.64] ;  /* 0x000000080c0c7981 */ /* 0x000e22000c1e1900 */
[----:B--2---:R-:W-:Y:S01]  /*04b0*/  FFMA R25, R14, R7, R25 ;  /* 0x000000070e197223 */ /* 0x004fe20000000019 */
[----:B------:R-:W-:Y:S01]  /*04c0*/  IADD3 R14, P0, PT, R2, R19, RZ ;  /* 0x00000013020e7210 */ /* 0x000fe20007f1e0ff */
[----:B------:R-:W-:Y:S02]  /*04d0*/  FFMA R15, R15, R7, R26 ;  /* 0x000000070f0f7223 */ /* 0x000fe4000000001a */
[----:B0-----:R-:W-:Y:S01]  /*04e0*/  FFMA R7, R12, R8, R25 ;  /* 0x000000080c077223 */ /* 0x001fe20000000019 */
[----:B------:R-:W-:-:S02]  /*04f0*/  LEA.HI.X.SX32 R25, R19, R3, 0x1, P0 ;  /* 0x0000000313197211 */ /* 0x000fc400000f0eff */
[----:B------:R-:W-:-:S04]  /*0500*/  LEA R26, P0, R14, UR10, 0x2 ;  /* 0x0000000a0e1a7c11 */ /* 0x000fc8000f8010ff */
[----:B------:R-:W-:Y:S02]  /*0510*/  LEA.HI.X R27, R14, UR11, R25, 0x2, P0 ;  /* 0x0000000b0e1b7c11 */ /* 0x000fe400080f1419 */
[----:B------:R-:W-:Y:S01]  /*0520*/  IADD3 R14, P0, PT, R2, R18, RZ ;  /* 0x00000012020e7210 */ /* 0x000fe20007f1e0ff */
[----:B------:R-:W-:Y:S02]  /*0530*/  FFMA R25, R12, R9, R15 ;  /* 0x000000090c197223 */ /* 0x000fe4000000000f */
[----:B------:R-:W2:Y:S01]  /*0540*/  LDG.E R26, desc[UR8][R26.64] ;  /* 0x000000081a1a7981 */ /* 0x000ea2000c1e1900 */
[----:B------:R-:W-:Y:S02]  /*0550*/  LEA.HI.X.SX32 R9, R18, R3, 0x1, P0 ;  /* 0x0000000312097211 */ /* 0x000fe400000f0eff */
[----:B------:R-:W-:-:S04]  /*0560*/  LEA R8, P0, R14, UR10, 0x2 ;  /* 0x0000000a0e087c11 */ /* 0x000fc8000f8010ff */
[----:B------:R-:W-:Y:S02]  /*0570*/  LEA.HI.X R9, R14, UR11, R9, 0x2, P0 ;  /* 0x0000000b0e097c11 */ /* 0x000fe400080f1409 */
[----:B------:R-:W0:Y:S04]  /*0580*/  LDS.128 R12, [UR6] ;  /* 0x00000006ff0c7984 */ /* 0x000e280008000c00 */
[----:B------:R-:W0:Y:S01]  /*0590*/  LDG.E R8, desc[UR8][R8.64] ;  /* 0x0000000808087981 */ /* 0x000e22000c1e1900 */
[-C--:B--2---:R-:W-:Y:S01]  /*05a0*/  FFMA R7, R10, R26.reuse, R7 ;  /* 0x0000001a0a077223 */ /* 0x084fe20000000007 */
[----:B------:R-:W-:Y:S01]  /*05b0*/  IADD3 R10, P0, PT, R2, R17, RZ ;  /* 0x00000011020a7210 */ /* 0x000fe20007f1e0ff */
[----:B------:R-:W-:Y:S02]  /*05c0*/  FFMA R25, R11, R26, R25 ;  /* 0x0000001a0b197223 */ /* 0x000fe40000000019 */
[----:B0-----:R-:W-:Y:S01]  /*05d0*/  FFMA R11, R8, R12, R7 ;  /* 0x0000000c080b7223 */ /* 0x001fe20000000007 */
[----:B------:R-:W-:-:S02]  /*05e0*/  LEA.HI.X.SX32 R7, R17, R3, 0x1, P0 ;  /* 0x0000000311077211 */ /* 0x000fc400000f0eff */
[----:B------:R-:W-:-:S04]  /*05f0*/  LEA R26, P0, R10, UR10, 0x2 ;  /* 0x0000000a0a1a7c11 */ /* 0x000fc8000f8010ff */
[----:B------:R-:W-:-:S05]  /*0600*/  LEA.HI.X R27, R10, UR11, R7, 0x2, P0 ;  /* 0x0000000b0a1b7c11 */ /* 0x000fca00080f1407 */
[----:B------:R-:W2:Y:S01]  /*0610*/  LDG.E R26, desc[UR8][R26.64] ;  /* 0x000000081a1a7981 */ /* 0x000ea2000c1e1900 */
[----:B------:R-:W-:Y:S01]  /*0620*/  IADD3 R7, P0, PT, R2, R16, RZ ;  /* 0x0000001002077210 */ /* 0x000fe20007f1e0ff */
[----:B------:R-:W-:-:S03]  /*0630*/  FFMA R12, R8, R13, R25 ;  /* 0x0000000d080c7223 */ /* 0x000fc60000000019 */
[----:B------:R-:W-:Y:S02]  /*0640*/  LEA.HI.X.SX32 R10, R16, R3, 0x1, P0 ;  /* 0x00000003100a7211 */ /* 0x000fe400000f0eff */
[----:B------:R-:W-:-:S04]  /*0650*/  LEA R8, P0, R7, UR10, 0x2 ;  /* 0x0000000a07087c11 */ /* 0x000fc8000f8010ff */
[----:B------:R-:W-:-:S05]  /*0660*/  LEA.HI.X R9, R7, UR11, R10, 0x2, P0 ;  /* 0x0000000b07097c11 */ /* 0x000fca00080f140a */
[----:B------:R0:W3:Y:S01]  /*0670*/  LDG.E R7, desc[UR8][R8.64] ;  /* 0x0000000808077981 */ /* 0x0000e2000c1e1900 */
[----:B------:R-:W-:Y:S01]  /*0680*/  IADD3 R25, P0, PT, R2, R6, RZ ;  /* 0x0000000602197210 */ /* 0x000fe20007f1e0ff */
[-C--:B--2---:R-:W-:Y:S01]  /*0690*/  FFMA R13, R14, R26.reuse, R11 ;  /* 0x0000001a0e0d7223 */ /* 0x084fe2000000000b */
[----:B------:R-:W-:Y:S01]  /*06a0*/  FFMA R14, R15, R26, R12 ;  /* 0x0000001a0f0e7223 */ /* 0x000fe2000000000c */
[----:B0-----:R-:W3:Y:S01]  /*06b0*/  LDS.128 R8, [UR6+0x10] ;  /* 0x00001006ff087984 */ /* 0x001ee20008000c00 */
[----:B------:R-:W-:Y:S02]  /*06c0*/  LEA.HI.X.SX32 R26, R6, R3, 0x1, P0 ;  /* 0x00000003061a7211 */ /* 0x000fe400000f0eff */
[----:B------:R-:W-:Y:S01]  /*06d0*/  LEA R12, P0, R25, UR10, 0x2 ;  /* 0x0000000a190c7c11 */ /* 0x000fe2000f8010ff */
[----:B---3--:R-:W-:-:S03]  /*06e0*/  FFMA R15, R7, R8, R13 ;  /* 0x00000008070f7223 */ /* 0x008fc6000000000d */
[----:B------:R-:W-:-:S05]  /*06f0*/  LEA.HI.X R13, R25, UR11, R26, 0x2, P0 ;  /* 0x0000000b190d7c11 */ /* 0x000fca00080f141a */
[----:B------:R-:W2:Y:S01]  /*0700*/  LDG.E R12, desc[UR8][R12.64] ;  /* 0x000000080c0c7981 */ /* 0x000ea2000c1e1900 */
[----:B------:R-:W-:Y:S02]  /*0710*/  VIADD R23, R23, 0x8 ;  /* 0x0000000817177836 */ /* 0x000fe40000000000 */
[----:B------:R-:W-:Y:S01]  /*0720*/  FFMA R14, R7, R9, R14 ;  /* 0x00000009070e7223 */ /* 0x000fe2000000000e */
[----:B------:R-:W-:Y:S01]  /*0730*/  UIADD3 UR6, UPT, UPT, UR6, 0x40, URZ ;  /* 0x0000004006067890 */ /* 0x000fe2000fffe0ff */
[C---:B------:R-:W-:Y:S01]  /*0740*/  IMAD R22, R21.reuse, 0x8, R22 ;  /* 0x0000000815167824 */ /* 0x040fe200078e0216 */
[C---:B------:R-:W-:Y:S01]  /*0750*/  LEA R16, R21.reuse, R16, 0x3 ;  /* 0x0000001015107211 */ /* 0x040fe200078e18ff */
[----:B------:R-:W-:Y:S01]  /*0760*/  IMAD R20, R21, 0x8, R20 ;  /* 0x0000000815147824 */ /* 0x000fe200078e0214 */
[----:B------:R-:W-:Y:S01]  /*0770*/  ISETP.NE.AND P0, PT, R23, RZ, PT ;  /* 0x000000ff1700720c */ /* 0x000fe20003f05270 */
[C---:B------:R-:W-:Y:S02]  /*0780*/  IMAD R19, R21.reuse, 0x8, R19 ;  /* 0x0000000815137824 */ /* 0x040fe400078e0213 */
[----:B------:R-:W-:-:S02]  /*0790*/  IMAD R18, R21, 0x8, R18 ;  /* 0x0000000815127824 */ /* 0x000fc400078e0212 */
[C---:B------:R-:W-:Y:S02]  /*07a0*/  IMAD R17, R21.reuse, 0x8, R17 ;  /* 0x0000000815117824 */ /* 0x040fe400078e0211 */
[C---:B------:R-:W-:Y:S02]  /*07b0*/  IMAD R6, R21.reuse, 0x8, R6 ;  /* 0x0000000815067824 */ /* 0x040fe400078e0206 */
[----:B------:R-:W-:Y:S02]  /*07c0*/  IMAD R24, R21, 0x8, R24 ;  /* 0x0000000815187824 */ /* 0x000fe400078e0218 */
[-C--:B--2---:R-:W-:Y:S01]  /*07d0*/  FFMA R7, R10, R12.reuse, R15 ;  /* 0x0000000c0a077223 */ /* 0x084fe2000000000f */
[----:B------:R-:W-:Y:S01]  /*07e0*/  FFMA R26, R11, R12, R14 ;  /* 0x0000000c0b1a7223 */ /* 0x000fe2000000000e */
[----:B------:R-:W-:Y:S06]  /*07f0*/  @P0 BRA `(.L_x_51) ;  /* 0xfffffff800e00947 */ /* 0x000fec000383ffff */
[----:B------:R-:W-:-:S07]  /*0800*/  LOP3.LUT R17, R5, 0x7ffffff8, RZ, 0xc0, !PT ;  /* 0x7ffffff805117812 */ /* 0x000fce00078ec0ff */
.L_x_50:
[----:B------:R-:W-:-:S09]  /*0810*/  UISETP.NE.AND UP0, UPT, UR4, URZ, UPT ;  /* 0x000000ff0400728c */ /* 0x000fd2000bf05270 */
[----:B------:R-:W-:Y:S05]  /*0820*/  BRA.U !UP0, `(.L_x_49) ;  /* 0x0000000508587547 */ /* 0x000fea000b800000 */
[----:B------:R-:W-:-:S04]  /*0830*/  UIADD3 UR6, UPT, UPT, UR4, -0x1, URZ ;  /* 0xffffffff04067890 */ /* 0x000fc8000fffe0ff */
[----:B------:R-:W-:-:S09]  /*0840*/  UISETP.GE.U32.AND UP0, UPT, UR6, 0x3, UPT ;  /* 0x000000030600788c */ /* 0x000fd2000bf06070 */
[----:B------:R-:W-:Y:S05]  /*0850*/  BRA.U !UP0, `(.L_x_52) ;  /* 0x0000000108a47547 */ /* 0x000fea000b800000 */
[----:B------:R-:W1:Y:S01]  /*0860*/  LDCU UR6, c[0x0][0x398] ;  /* 0x00007300ff0677ac */ /* 0x000e620008000800 */
[----:B0-----:R-:W-:Y:S01]  /*0870*/  IMAD.IADD R6, R17, 0x1, R4 ;  /* 0x0000000111067824 */ /* 0x001fe200078e0204 */
[----:B------:R-:W0:Y:S03]  /*0880*/  LDCU.64 UR10, c[0x0][0x390] ;  /* 0x00007200ff0a77ac */ /* 0x000e260008000a00 */
[C---:B------:R-:W-:Y:S02]  /*0890*/  VIADD R9, R6.reuse, 0x2 ;  /* 0x0000000206097836 */ /* 0x040fe40000000000 */
[----:B-1----:R-:W-:Y:S02]  /*08a0*/  IMAD R8, R6, UR6, RZ ;  /* 0x0000000606087c24 */ /* 0x002fe4000f8e02ff */
[----:B------:R-:W-:Y:S02]  /*08b0*/  IMAD R10, R9, UR6, RZ ;  /* 0x00000006090a7c24 */ /* 0x000fe4000f8e02ff */
[----:B------:R-:W-:Y:S01]  /*08c0*/  VIADD R9, R8, UR6 ;  /* 0x0000000608097c36 */ /* 0x000fe20008000000 */
[----:B------:R-:W-:Y:S01]  /*08d0*/  IADD3 R11, P0, PT, R2, R8, RZ ;  /* 0x00000008020b7210 */ /* 0x000fe20007f1e0ff */
[----:B------:R-:W-:-:S03]  /*08e0*/  VIADD R6, R6, 0x3 ;  /* 0x0000000306067836 */ /* 0x000fc60000000000 */
[----:B------:R-:W-:Y:S01]  /*08f0*/  LEA.HI.X.SX32 R12, R8, R3, 0x1, P0 ;  /* 0x00000003080c7211 */ /* 0x000fe200000f0eff */
[----:B------:R-:W-:Y:S01]  /*0900*/  IMAD R6, R6, UR6, RZ ;  /* 0x0000000606067c24 */ /* 0x000fe2000f8e02ff */
[C---:B0-----:R-:W-:Y:S02]  /*0910*/  LEA R22, P0, R11.reuse, UR10, 0x2 ;  /* 0x0000000a0b167c11 */ /* 0x041fe4000f8010ff */
[----:B------:R-:W-:Y:S02]  /*0920*/  IADD3 R8, P1, PT, R2, R9, RZ ;  /* 0x0000000902087210 */ /* 0x000fe40007f3e0ff */
[----:B------:R-:W-:Y:S02]  /*0930*/  LEA.HI.X R23, R11, UR11, R12, 0x2, P0 ;  /* 0x0000000b0b177c11 */ /* 0x000fe400080f140c */
[----:B------:R-:W-:Y:S02]  /*0940*/  LEA.HI.X.SX32 R9, R9, R3, 0x1, P1 ;  /* 0x0000000309097211 */ /* 0x000fe400008f0eff */
[----:B------:R-:W-:Y:S01]  /*0950*/  LEA R24, P0, R8, UR10, 0x2 ;  /* 0x0000000a08187c11 */ /* 0x000fe2000f8010ff */
[----:B------:R-:W2:Y:S01]  /*0960*/  LDG.E R22, desc[UR8][R22.64] ;  /* 0x0000000816167981 */ /* 0x000ea2000c1e1900 */
[----:B------:R-:W-:-:S02]  /*0970*/  IADD3 R11, P2, PT, R2, R10, RZ ;  /* 0x0000000a020b7210 */ /* 0x000fc40007f5e0ff */
[----:B------:R-:W-:Y:S02]  /*0980*/  LEA.HI.X R25, R8, UR11, R9, 0x2, P0 ;  /* 0x0000000b08197c11 */ /* 0x000fe400080f1409 */
[----:B------:R-:W-:Y:S02]  /*0990*/  IADD3 R8, P0, PT, R2, R6, RZ ;  /* 0x0000000602087210 */ /* 0x000fe40007f1e0ff */
[-C--:B------:R-:W-:Y:S01]  /*09a0*/  LEA.HI.X.SX32 R10, R10, R3.reuse, 0x1, P2 ;  /* 0x000000030a0a7211 */ /* 0x080fe200010f0eff */
[----:B------:R-:W3:Y:S01]  /*09b0*/  LDG.E R24, desc[UR8][R24.64] ;  /* 0x0000000818187981 */ /* 0x000ee2000c1e1900 */
[C---:B------:R-:W-:Y:S02]  /*09c0*/  LEA R18, P1, R11.reuse, UR10, 0x2 ;  /* 0x0000000a0b127c11 */ /* 0x040fe4000f8210ff */
[----:B------:R-:W-:Y:S02]  /*09d0*/  LEA.HI.X.SX32 R9, R6, R3, 0x1, P0 ;  /* 0x0000000306097211 */ /* 0x000fe400000f0eff */
[----:B------:R-:W-:-:S02]  /*09e0*/  LEA.HI.X R19, R11, UR11, R10, 0x2, P1 ;  /* 0x0000000b0b137c11 */ /* 0x000fc400088f140a */
[----:B------:R-:W-:-:S03]  /*09f0*/  LEA R20, P0, R8, UR10, 0x2 ;  /* 0x0000000a08147c11 */ /* 0x000fc6000f8010ff */
[----:B------:R-:W4:Y:S01]  /*0a00*/  LDG.E R18, desc[UR8][R18.64] ;  /* 0x0000000812127981 */ /* 0x000f22000c1e1900 */
[----:B------:R-:W-:-:S05]  /*0a10*/  LEA.HI.X R21, R8, UR11, R9, 0x2, P0 ;  /* 0x0000000b08157c11 */ /* 0x000fca00080f1409 */
[----:B------:R-:W5:Y:S01]  /*0a20*/  LDG.E R20, desc[UR8][R20.64] ;  /* 0x0000000814147981 */ /* 0x000f62000c1e1900 */
[----:B------:R-:W-:-:S05]  /*0a30*/  LEA R6, R17, UR5, 0x3 ;  /* 0x0000000511067c11 */ /* 0x000fca000f8e18ff */
[----:B------:R-:W2:Y:S04]  /*0a40*/  LDS.128 R8, [R6] ;  /* 0x0000000006087984 */ /* 0x000ea80000000c00 */
[----:B------:R-:W4:Y:S01]  /*0a50*/  LDS.128 R12, [R6+0x10] ;  /* 0x00001000060c7984 */ /* 0x000f220000000c00 */
[----:B------:R-:W-:Y:S01]  /*0a60*/  IADD3 R17, PT, PT, R17, 0x4, RZ ;  /* 0x0000000411117810 */ /* 0x000fe20007ffe0ff */
[C---:B--2---:R-:W-:Y:S01]  /*0a70*/  FFMA R7, R22.reuse, R8, R7 ;  /* 0x0000000816077223 */ /* 0x044fe20000000007 */
[----:B------:R-:W-:-:S03]  /*0a80*/  FFMA R22, R22, R9, R26 ;  /* 0x0000000916167223 */ /* 0x000fc6000000001a */
[C---:B---3--:R-:W-:Y:S01]  /*0a90*/  FFMA R7, R24.reuse, R10, R7 ;  /* 0x0000000a18077223 */ /* 0x048fe20000000007 */
[----:B------:R-:W-:-:S03]  /*0aa0*/  FFMA R22, R24, R11, R22 ;  /* 0x0000000b18167223 */ /* 0x000fc60000000016 */
[C---:B----4-:R-:W-:Y:S01]  /*0ab0*/  FFMA R7, R18.reuse, R12, R7 ;  /* 0x0000000c12077223 */ /* 0x050fe20000000007 */
[----:B------:R-:W-:-:S03]  /*0ac0*/  FFMA R22, R18, R13, R22 ;  /* 0x0000000d12167223 */ /* 0x000fc60000000016 */
[C---:B-----5:R-:W-:Y:S01]  /*0ad0*/  FFMA R7, R20.reuse, R14, R7 ;  /* 0x0000000e14077223 */ /* 0x060fe20000000007 */
[----:B------:R-:W-:-:S07]  /*0ae0*/  FFMA R26, R20, R15, R22 ;  /* 0x0000000f141a7223 */ /* 0x000fce0000000016 */
.L_x_52:
[----:B0-----:R-:W-:-:S13]  /*0af0*/  LOP3.LUT P0, R6, R5, 0x3, RZ, 0xc0, !PT ;  /* 0x0000000305067812 */ /* 0x001fda000780c0ff */
[----:B------:R-:W-:Y:S05]  /*0b00*/  @!P0 BRA `(.L_x_49) ;  /* 0x0000000000a08947 */ /* 0x000fea0003800000 */
[----:B------:R-:W-:Y:S02]  /*0b10*/  ISETP.NE.AND P1, PT, R6, 0x1, PT ;  /* 0x000000010600780c */ /* 0x000fe40003f25270 */
[----:B------:R-:W-:-:S04]  /*0b20*/  LOP3.LUT R8, R5, 0x1, RZ, 0xc0, !PT ;  /* 0x0000000105087812 */ /* 0x000fc800078ec0ff */
[----:B------:R-:W-:-:S07]  /*0b30*/  ISETP.NE.U32.AND P0, PT, R8, 0x1, PT ;  /* 0x000000010800780c */ /* 0x000fce0003f05070 */
[----:B------:R-:W-:Y:S06]  /*0b40*/  @!P1 BRA `(.L_x_53) ;  /* 0x0000000000589947 */ /* 0x000fec0003800000 */
[----:B------:R-:W0:Y:S01]  /*0b50*/  LDCU UR6, c[0x0][0x398] ;  /* 0x00007300ff0677ac */ /* 0x000e220008000800 */
[----:B------:R-:W-:Y:S01]  /*0b60*/  IMAD.IADD R6, R17, 0x1, R4 ;  /* 0x0000000111067824 */ /* 0x000fe200078e0204 */
[----:B------:R-:W1:Y:S03]  /*0b70*/  LDCU.64 UR10, c[0x0][0x390] ;  /* 0x00007200ff0a77ac */ /* 0x000e660008000a00 */
[----:B0-----:R-:W-:-:S04]  /*0b80*/  IMAD R6, R6, UR6, RZ ;  /* 0x0000000606067c24 */ /* 0x001fc8000f8e02ff */
[----:B------:R-:W-:Y:S01]  /*0b90*/  VIADD R10, R6, UR6 ;  /* 0x00000006060a7c36 */ /* 0x000fe20008000000 */
[----:B------:R-:W-:-:S04]  /*0ba0*/  IADD3 R8, P1, PT, R2, R6, RZ ;  /* 0x0000000602087210 */ /* 0x000fc80007f3e0ff */
[-C--:B------:R-:W-:Y:S02]  /*0bb0*/  LEA.HI.X.SX32 R9, R6, R3.reuse, 0x1, P1 ;  /* 0x0000000306097211 */ /* 0x080fe400008f0eff */
[----:B-1----:R-:W-:Y:S02]  /*0bc0*/  LEA R12, P1, R8, UR10, 0x2 ;  /* 0x0000000a080c7c11 */ /* 0x002fe4000f8210ff */
[----:B------:R-:W-:Y:S02]  /*0bd0*/  IADD3 R6, P2, PT, R2, R10, RZ ;  /* 0x0000000a02067210 */ /* 0x000fe40007f5e0ff */
[----:B------:R-:W-:Y:S02]  /*0be0*/  LEA.HI.X R13, R8, UR11, R9, 0x2, P1 ;  /* 0x0000000b080d7c11 */ /* 0x000fe400088f1409 */
[----:B------:R-:W-:Y:S02]  /*0bf0*/  LEA.HI.X.SX32 R9, R10, R3, 0x1, P2 ;  /* 0x000000030a097211 */ /* 0x000fe400010f0eff */
[C---:B------:R-:W-:Y:S01]  /*0c00*/  LEA R14, P1, R6.reuse, UR10, 0x2 ;  /* 0x0000000a060e7c11 */ /* 0x040fe2000f8210ff */
[----:B------:R-:W2:Y:S03]  /*0c10*/  LDG.E R12, desc[UR8][R12.64] ;  /* 0x000000080c0c7981 */ /* 0x000ea6000c1e1900 */
[----:B------:R-:W-:-:S05]  /*0c20*/  LEA.HI.X R15, R6, UR11, R9, 0x2, P1 ;  /* 0x0000000b060f7c11 */ /* 0x000fca00088f1409 */
[----:B------:R-:W3:Y:S01]  /*0c30*/  LDG.E R14, desc[UR8][R14.64] ;  /* 0x000000080e0e7981 */ /* 0x000ee2000c1e1900 */
[----:B------:R-:W-:-:S06]  /*0c40*/  LEA R8, R17, UR5, 0x3 ;  /* 0x0000000511087c11 */ /* 0x000fcc000f8e18ff */
[----:B------:R-:W2:Y:S01]  /*0c50*/  LDS.128 R8, [R8] ;  /* 0x0000000008087984 */ /* 0x000ea20000000c00 */
[----:B------:R-:W-:Y:S02]  /*0c60*/  VIADD R17, R17, 0x2 ;  /* 0x0000000211117836 */ /* 0x000fe40000000000 */
[C---:B--2---:R-:W-:Y:S01]  /*0c70*/  FFMA R7, R12.reuse, R8, R7 ;  /* 0x000000080c077223 */ /* 0x044fe20000000007 */
[----:B------:R-:W-:-:S03]  /*0c80*/  FFMA R26, R12, R9, R26 ;  /* 0x000000090c1a7223 */ /* 0x000fc6000000001a */
[C---:B---3--:R-:W-:Y:S01]  /*0c90*/  FFMA R7, R14.reuse, R10, R7 ;  /* 0x0000000a0e077223 */ /* 0x048fe20000000007 */
[----:B------:R-:W-:-:S07]  /*0ca0*/  FFMA R26, R14, R11, R26 ;  /* 0x0000000b0e1a7223 */ /* 0x000fce000000001a */
.L_x_53:
[----:B------:R-:W-:Y:S05]  /*0cb0*/  @P0 BRA `(.L_x_49) ;  /* 0x0000000000340947 */ /* 0x000fea0003800000 */
[----:B------:R-:W0:Y:S01]  /*0cc0*/  LDCU UR6, c[0x0][0x398] ;  /* 0x00007300ff0677ac */ /* 0x000e220008000800 */
[----:B------:R-:W-:Y:S01]  /*0cd0*/  IMAD.IADD R6, R17, 0x1, R4 ;  /* 0x0000000111067824 */ /* 0x000fe200078e0204 */
[----:B------:R-:W1:Y:S03]  /*0ce0*/  LDCU.64 UR10, c[0x0][0x390] ;  /* 0x00007200ff0a77ac */ /* 0x000e660008000a00 */
[----:B0-----:R-:W-:-:S05]  /*0cf0*/  IMAD R6, R6, UR6, RZ ;  /* 0x0000000606067c24 */ /* 0x001fca000f8e02ff */
[----:B------:R-:W-:-:S04]  /*0d00*/  IADD3 R9, P0, PT, R2, R6, RZ ;  /* 0x0000000602097210 */ /* 0x000fc80007f1e0ff */
[----:B------:R-:W-:Y:S02]  /*0d10*/  LEA.HI.X.SX32 R6, R6, R3, 0x1, P0 ;  /* 0x0000000306067211 */ /* 0x000fe400000f0eff */
[----:B-1----:R-:W-:-:S04]  /*0d20*/  LEA R8, P0, R9, UR10, 0x2 ;  /* 0x0000000a09087c11 */ /* 0x002fc8000f8010ff */
[----:B------:R-:W-:-:S05]  /*0d30*/  LEA.HI.X R9, R9, UR11, R6, 0x2, P0 ;  /* 0x0000000b09097c11 */ /* 0x000fca00080f1406 */
[----:B------:R-:W2:Y:S01]  /*0d40*/  LDG.E R8, desc[UR8][R8.64] ;  /* 0x0000000808087981 */ /* 0x000ea2000c1e1900 */
[----:B------:R-:W-:-:S06]  /*0d50*/  LEA R17, R17, UR5, 0x3 ;  /* 0x0000000511117c11 */ /* 0x000fcc000f8e18ff */
[----:B------:R-:W2:Y:S02]  /*0d60*/  LDS.64 R16, [R17] ;  /* 0x0000000011107984 */ /* 0x000ea40000000a00 */
[C---:B--2---:R-:W-:Y:S01]  /*0d70*/  FFMA R7, R8.reuse, R16, R7 ;  /* 0x0000001008077223 */ /* 0x044fe20000000007 */
[----:B------:R-:W-:-:S07]  /*0d80*/  FFMA R26, R8, R17, R26 ;  /* 0x00000011081a7223 */ /* 0x000fce000000001a */
.L_x_49:
[----:B------:R-:W1:Y:S01]  /*0d90*/  LDCU UR5, c[0x0][0x388] ;  /* 0x00007100ff0577ac */ /* 0x000e620008000800 */
[----:B------:R-:W-:Y:S02]  /*0da0*/  IMAD.IADD R4, R4, 0x1, R5 ;  /* 0x0000000104047824 */ /* 0x000fe400078e0205 */
[----:B------:R-:W-:Y:S01]  /*0db0*/  IMAD.WIDE R28, R5, 0x4, R28 ;  /* 0x00000004051c7825 */ /* 0x000fe200078e021c */
[----:B------:R-:W-:Y:S02]  /*0dc0*/  BAR.SYNC.DEFER_BLOCKING 0x0 ;  /* 0x0000000000007b1d */ /* 0x000fe40000010000 */
[----:B-1----:R-:W-:-:S13]  /*0dd0*/  ISETP.GE.AND P0, PT, R4, UR5, PT ;  /* 0x0000000504007c0c */ /* 0x002fda000bf06270 */
[----:B------:R-:W-:Y:S05]  /*0de0*/  @!P0 BRA `(.L_x_54) ;  /* 0xfffffff000d48947 */ /* 0x000fea000383ffff */
.L_x_48:
[----:B------:R-:W1:Y:S01]  /*0df0*/  LDCU.64 UR4, c[0x0][0x3b0] ;  /* 0x00007600ff0477ac */ /* 0x000e620008000a00 */
[----:B------:R-:W2:Y:S01]  /*0e00*/  LDC R9, c[0x0][0x3b8] ;  /* 0x0000ee00ff097b82 */ /* 0x000ea20000000800 */
[----:B-1----:R-:W-:-:S04]  /*0e10*/  LEA R4, P0, R2, UR4, 0x2 ;  /* 0x0000000402047c11 */ /* 0x002fc8000f8010ff */
[----:B------:R-:W-:-:S03]  /*0e20*/  LEA.HI.X R5, R2, UR5, R3, 0x2, P0 ;  /* 0x0000000502057c11 */ /* 0x000fc600080f1403 */
[----:B--2---:R-:W-:Y:S02]  /*0e30*/  IMAD.WIDE R2, R9, 0x4, R4 ;  /* 0x0000000409027825 */ /* 0x004fe400078e0204 */
[----:B------:R-:W-:Y:S04]  /*0e40*/  STG.E desc[UR8][R4.64], R7 ;  /* 0x0000000704007986 */ /* 0x000fe8000c101908 */
[----:B------:R-:W-:Y:S01]  /*0e50*/  STG.E desc[UR8][R2.64], R26 ;  /* 0x0000001a02007986 */ /* 0x000fe2000c101908 */
[----:B------:R-:W-:Y:S05]  /*0e60*/  EXIT ;  /* 0x000000000000794d */ /* 0x000fea0003800000 */
.L_x_55:
        /* <DEDUP_REMOVED lines=9> */
.L_x_72:


//--------------------- .text._Z23dgemm_kernel_reduce_gldiiiPfiS_iS_i --------------------------
	.section	.text._Z23dgemm_kernel_reduce_gldiiiPfiS_iS_i,"ax",@progbits
	.align	128
        .global         _Z23dgemm_kernel_reduce_gldiiiPfiS_iS_i
        .type           _Z23dgemm_kernel_reduce_gldiiiPfiS_iS_i,@function
        .size           _Z23dgemm_kernel_reduce_gldiiiPfiS_iS_i,(.L_x_73 - _Z23dgemm_kernel_reduce_gldiiiPfiS_iS_i)
        .other          _Z23dgemm_kernel_reduce_gldiiiPfiS_iS_i,@"STO_CUDA_ENTRY STV_DEFAULT"
_Z23dgemm_kernel_reduce_gldiiiPfiS_iS_i:
.text._Z23dgemm_kernel_reduce_gldiiiPfiS_iS_i:
[----:B------:R-:W-:Y:S01]  /*0000*/  LDC R1, c[0x0][0x37c] ;  /* 0x0000df00ff017b82 */ /* 0x000fe20000000800 */
[----:B------:R-:W0:Y:S07]  /*0010*/  S2R R0, SR_TID.X ;  /* 0x0000000000007919 */ /* 0x000e2e0000002100 */
[----:B------:R-:W0:Y:S01]  /*0020*/  S2UR UR5, SR_CTAID.X ;  /* 0x00000000000579c3 */ /* 0x000e220000002500 */
[----:B------:R-:W1:Y:S01]  /*0030*/  LDCU UR4, c[0x0][0x388] ;  /* 0x00007100ff0477ac */ /* 0x000e620008000800 */
[----:B------:R-:W-:Y:S01]  /*0040*/  HFMA2 R13, -RZ, RZ, 0, 0 ;  /* 0x00000000ff0d7431 */ /* 0x000fe200000001ff */
[----:B------:R-:W-:Y:S01]  /*0050*/  MOV R15, RZ ;  /* 0x000000ff000f7202 */ /* 0x000fe20000000f00 */
[----:B------:R-:W2:Y:S04]  /*0060*/  LDCU.64 UR6, c[0x0][0x358] ;  /* 0x00006b00ff0677ac */ /* 0x000ea80008000a00 */
[----:B------:R-:W0:Y:S08]  /*0070*/  LDC R9, c[0x0][0x360] ;  /* 0x0000d800ff097b82 */ /* 0x000e300000000800 */
[----:B------:R-:W3:Y:S01]  /*0080*/  LDC.64 R4, c[0x0][0x3b0] ;  /* 0x0000ec00ff047b82 */ /* 0x000ee20000000a00 */
[----:B-1----:R-:W-:-:S07]  /*0090*/  UISETP.GE.AND UP0, UPT, UR4, 0x1, UPT ;  /* 0x000000010400788c */ /* 0x002fce000bf06270 */
[----:B------:R-:W1:Y:S01]  /*00a0*/  LDC R3, c[0x0][0x3b8] ;  /* 0x0000ee00ff037b82 */ /* 0x000e620000000800 */
[----:B0-----:R-:W-:-:S04]  /*00b0*/  IMAD R9, R9, UR5, R0 ;  /* 0x0000000509097c24 */ /* 0x001fc8000f8e0200 */
[----:B---3--:R-:W-:-:S04]  /*00c0*/  IMAD.WIDE R4, R9, 0x4, R4 ;  /* 0x0000000409047825 */ /* 0x008fc800078e0204 */
[----:B-1----:R-:W-:Y:S01]  /*00d0*/  IMAD.WIDE R2, R3, 0x4, R4 ;  /* 0x0000000403027825 */ /* 0x002fe200078e0204 */
[----:B--2---:R-:W-:Y:S06]  /*00e0*/  BRA.U !UP0, `(.L_x_56) ;  /* 0x0000000108587547 */ /* 0x004fec000b800000 */
[----:B------:R-:W0:Y:S01]  /*00f0*/  LDC.64 R6, c[0x0][0x390] ;  /* 0x0000e400ff067b82 */ /* 0x000e220000000a00 */
[----:B------:R-:W1:Y:S01]  /*0100*/  LDCU UR5, c[0x0][0x3a0] ;  /* 0x00007400ff0577ac */ /* 0x000e620008000800 */
[----:B------:R-:W-:Y:S02]  /*0110*/  MOV R15, RZ ;  /* 0x000000ff000f7202 */ /* 0x000fe40000000f00 */
[----:B------:R-:W-:Y:S01]  /*0120*/  MOV R13, RZ ;  /* 0x000000ff000d7202 */ /* 0x000fe20000000f00 */
[----:B------:R-:W-:-:S03]  /*0130*/  UIADD3 UR4, UPT, UPT, -UR4, URZ, URZ ;  /* 0x000000ff04047290 */ /* 0x000fc6000fffe1ff */
[----:B------:R-:W2:Y:S08]  /*0140*/  LDC R11, c[0x0][0x3a4] ;  /* 0x0000e900ff0b7b82 */ /* 0x000eb00000000800 */
[----:B------:R-:W3:Y:S01]  /*0150*/  LDC R17, c[0x0][0x3a8] ;  /* 0x0000ea00ff117b82 */ /* 0x000ee20000000800 */
[----:B-1----:R-:W-:-:S07]  /*0160*/  MOV R10, UR5 ;  /* 0x00000005000a7c02 */ /* 0x002fce0008000f00 */
[----:B------:R-:W1:Y:S01]  /*0170*/  LDC R19, c[0x0][0x398] ;  /* 0x0000e600ff137b82 */ /* 0x000e620000000800 */
[----:B0-----:R-:W-:-:S07]  /*0180*/  IMAD.WIDE R6, R9, 0x4, R6 ;  /* 0x0000000409067825 */ /* 0x001fce00078e0206 */
.L_x_57:
[----:B--23--:R-:W-:Y:S01]  /*0190*/  IMAD.WIDE R8, R17, 0x4, R10 ;  /* 0x0000000411087825 */ /* 0x00cfe200078e020a */
[----:B------:R1:W2:Y:S04]  /*01a0*/  LDG.E R0, desc[UR6][R6.64] ;  /* 0x0000000606007981 */ /* 0x0002a8000c1e1900 */
[----:B------:R0:W2:Y:S04]  /*01b0*/  LDG.E R12, desc[UR6][R10.64] ;  /* 0x000000060a0c7981 */ /* 0x0000a8000c1e1900 */
[----:B------:R-:W3:Y:S01]  /*01c0*/  LDG.E R8, desc[UR6][R8.64] ;  /* 0x0000000608087981 */ /* 0x000ee2000c1e1900 */
[----:B------:R-:W-:Y:S01]  /*01d0*/  UIADD3 UR4, UPT, UPT, UR4, 0x1, URZ ;  /* 0x0000000104047890 */ /* 0x000fe2000fffe0ff */
[----:B-1----:R-:W-:-:S03]  /*01e0*/  IMAD.WIDE R6, R19, 0x4, R6 ;  /* 0x0000000413067825 */ /* 0x002fc600078e0206 */
[----:B------:R-:W-:Y:S01]  /*01f0*/  UISETP.NE.AND UP0, UPT, UR4, URZ, UPT ;  /* 0x000000ff0400728c */ /* 0x000fe2000bf05270 */
[----:B0-----:R-:W-:-:S04]  /*0200*/  IADD3 R10, P0, PT, R10, 0x4, RZ ;  /* 0x000000040a0a7810 */ /* 0x001fc80007f1e0ff */
[----:B------:R-:W-:Y:S01]  /*0210*/  IADD3.X R11, PT, PT, RZ, R11, RZ, P0, !PT ;  /* 0x0000000bff0b7210 */ /* 0x000fe200007fe4ff */
[C---:B--2---:R-:W-:Y:S01]  /*0220*/  FFMA R13, R0.reuse, R12, R13 ;  /* 0x0000000c000d7223 */ /* 0x044fe2000000000d */
[----:B---3--:R-:W-:Y:S02]  /*0230*/  FFMA R15, R0, R8, R15 ;  /* 0x00000008000f7223 */ /* 0x008fe4000000000f */
[----:B------:R-:W-:Y:S05]  /*0240*/  BRA.U UP0, `(.L_x_57) ;  /* 0xfffffffd00d07547 */ /* 0x000fea000b83ffff */
.L_x_56:
[----:B------:R-:W-:Y:S04]  /*0250*/  STG.E desc[UR6][R4.64], R13 ;  /* 0x0000000d04007986 */ /* 0x000fe8000c101906 */
[----:B------:R-:W-:Y:S01]  /*0260*/  STG.E desc[UR6][R2.64], R15 ;  /* 0x0000000f02007986 */ /* 0x000fe2000c101906 */
[----:B------:R-:W-:Y:S05]  /*0270*/  EXIT ;  /* 0x000000000000794d */ /* 0x000fea0003800000 */
.L_x_58:
        /* <DEDUP_REMOVED lines=16> */
.L_x_73:


//--------------------- .text._Z18dgemm_kernel_naiveiiiPfiS_iS_i --------------------------
	.section	.text._Z18dgemm_kernel_naiveiiiPfiS_iS_i,"ax",@progbits
	.align	128
        .global         _Z18dgemm_kernel_naiveiiiPfiS_iS_i
        .type           _Z18dgemm_kernel_naiveiiiPfiS_iS_i,@function
        .size           _Z18dgemm_kernel_naiveiiiPfiS_iS_i,(.L_x_74 - _Z18dgemm_kernel_naiveiiiPfiS_iS_i)
        .other          _Z18dgemm_kernel_naiveiiiPfiS_iS_i,@"STO_CUDA_ENTRY STV_DEFAULT"
_Z18dgemm_kernel_naiveiiiPfiS_iS_i:
.text._Z18dgemm_kernel_naiveiiiPfiS_iS_i:
[----:B------:R-:W-:Y:S08]  /*0000*/  LDC R1, c[0x0][0x37c] ;  /* 0x0000df00ff017b82 */ /* 0x000ff00000000800 */
[----:B------:R-:W0:Y:S01]  /*0010*/  LDC R4, c[0x0][0x384] ;  /* 0x0000e100ff047b82 */ /* 0x000e220000000800 */
[----:B------:R-:W1:Y:S07]  /*0020*/  S2R R3, SR_TID.X ;  /* 0x0000000000037919 */ /* 0x000e6e0000002100 */
[----:B------:R-:W2:Y:S08]  /*0030*/  LDC R0, c[0x0][0x360] ;  /* 0x0000d800ff007b82 */ /* 0x000eb00000000800 */
[----:B------:R-:W3:Y:S01]  /*0040*/  S2UR UR5, SR_CTAID.X ;  /* 0x00000000000579c3 */ /* 0x000ee20000002500 */
[----:B0-----:R-:W-:-:S13]  /*0050*/  ISETP.GE.AND P0, PT, R4, 0x1, PT ;  /* 0x000000010400780c */ /* 0x001fda0003f06270 */
[----:B-123--:R-:W-:Y:S05]  /*0060*/  @!P0 EXIT ;  /* 0x000000000000894d */ /* 0x00efea0003800000 */
[----:B------:R-:W0:Y:S01]  /*0070*/  LDCU UR4, c[0x0][0x388] ;  /* 0x00007100ff0477ac */ /* 0x000e220008000800 */
[----:B------:R-:W-:Y:S01]  /*0080*/  IMAD R0, R0, UR5, R3 ;  /* 0x0000000500007c24 */ /* 0x000fe2000f8e0203 */
[----:B------:R-:W1:Y:S04]  /*0090*/  LDCU.64 UR10, c[0x0][0x358] ;  /* 0x00006b00ff0a77ac */ /* 0x000e680008000a00 */
[----:B------:R-:W-:Y:S01]  /*00a0*/  SHF.R.S32.HI R2, RZ, 0x1f, R0 ;  /* 0x0000001fff027819 */ /* 0x000fe20000011400 */
[----:B0-----:R-:W-:-:S09]  /*00b0*/  UISETP.GE.AND UP0, UPT, UR4, 0x1, UPT ;  /* 0x000000010400788c */ /* 0x001fd2000bf06270 */
[----:B-1----:R-:W-:Y:S05]  /*00c0*/  BRA.U !UP0, `(.L_x_59) ;  /* 0x00000001089c7547 */ /* 0x002fea000b800000 */
[----:B------:R-:W-:-:S03]  /*00d0*/  UIADD3 UR8, UPT, UPT, -UR4, URZ, URZ ;  /* 0x000000ff04087290 */ /* 0x000fc6000fffe1ff */
[----:B------:R-:W-:-:S09]  /*00e0*/  UMOV UR4, URZ ;  /* 0x000000ff00047c82 */ /* 0x000fd20008000000 */
.L_x_61:
[----:B0-----:R-:W0:Y:S01]  /*00f0*/  LDCU UR5, c[0x0][0x3a8] ;  /* 0x00007500ff0577ac */ /* 0x001e220008000800 */
[----:B------:R-:W1:Y:S01]  /*0100*/  LDC R10, c[0x0][0x398] ;  /* 0x0000e600ff0a7b82 */ /* 0x000e620000000800 */
[----:B------:R-:W-:Y:S01]  /*0110*/  IMAD.MOV.U32 R3, RZ, RZ, RZ ;  /* 0x000000ffff037224 */ /* 0x000fe200078e00ff */
[----:B------:R-:W2:Y:S01]  /*0120*/  LDCU.64 UR6, c[0x0][0x3a0] ;  /* 0x00007400ff0677ac */ /* 0x000ea20008000a00 */
[----:B------:R-:W-:Y:S01]  /*0130*/  IMAD.MOV.U32 R9, RZ, RZ, RZ ;  /* 0x000000ffff097224 */ /* 0x000fe200078e00ff */
[----:B------:R-:W3:Y:S01]  /*0140*/  LDCU.64 UR12, c[0x0][0x390] ;  /* 0x00007200ff0c77ac */ /* 0x000ee20008000a00 */
[----:B0-----:R-:W-:-:S04]  /*0150*/  UIMAD UR5, UR4, UR5, URZ ;  /* 0x00000005040572a4 */ /* 0x001fc8000f8e02ff */
[----:B--2---:R-:W-:-:S03]  /*0160*/  UIMAD.WIDE UR6, UR5, 0x4, UR6 ;  /* 0x00000004050678a5 */ /* 0x004fc6000f8e0206 */
[----:B---3--:R-:W-:-:S09]  /*0170*/  UMOV UR5, UR8 ;  /* 0x0000000800057c82 */ /* 0x008fd20008000000 */
.L_x_60:
[----:B------:R-:W-:Y:S01]  /*0180*/  IADD3 R5, P0, PT, R0, R9, RZ ;  /* 0x0000000900057210 */ /* 0x000fe20007f1e0ff */
[----:B------:R-:W-:Y:S02]  /*0190*/  IMAD.U32 R6, RZ, RZ, UR6 ;  /* 0x00000006ff067e24 */ /* 0x000fe4000f8e00ff */
[----:B------:R-:W-:Y:S01]  /*01a0*/  IMAD.U32 R7, RZ, RZ, UR7 ;  /* 0x00000007ff077e24 */ /* 0x000fe2000f8e00ff */
[----:B------:R-:W-:Y:S02]  /*01b0*/  LEA.HI.X.SX32 R8, R9, R2, 0x1, P0 ;  /* 0x0000000209087211 */ /* 0x000fe400000f0eff */
[C---:B------:R-:W-:Y:S02]  /*01c0*/  LEA R4, P0, R5.reuse, UR12, 0x2 ;  /* 0x0000000c05047c11 */ /* 0x040fe4000f8010ff */
[----:B------:R-:W2:Y:S02]  /*01d0*/  LDG.E R6, desc[UR10][R6.64] ;  /* 0x0000000a06067981 */ /* 0x000ea4000c1e1900 */
[----:B------:R-:W-:-:S05]  /*01e0*/  LEA.HI.X R5, R5, UR13, R8, 0x2, P0 ;  /* 0x0000000d05057c11 */ /* 0x000fca00080f1408 */
[----:B------:R-:W2:Y:S01]  /*01f0*/  LDG.E R4, desc[UR10][R4.64] ;  /* 0x0000000a04047981 */ /* 0x000ea2000c1e1900 */
[----:B------:R-:W-:Y:S02]  /*0200*/  UIADD3 UR6, UP0, UPT, UR6, 0x4, URZ ;  /* 0x0000000406067890 */ /* 0x000fe4000ff1e0ff */
[----:B------:R-:W-:Y:S02]  /*0210*/  UIADD3 UR5, UPT, UPT, UR5, 0x1, URZ ;  /* 0x0000000105057890 */ /* 0x000fe4000fffe0ff */
[----:B------:R-:W-:Y:S02]  /*0220*/  UIADD3.X UR7, UPT, UPT, URZ, UR7, URZ, UP0, !UPT ;  /* 0x00000007ff077290 */ /* 0x000fe400087fe4ff */
[----:B------:R-:W-:Y:S01]  /*0230*/  UISETP.NE.AND UP0, UPT, UR5, URZ, UPT ;  /* 0x000000ff0500728c */ /* 0x000fe2000bf05270 */
[----:B-1----:R-:W-:Y:S02]  /*0240*/  IMAD.IADD R9, R9, 0x1, R10 ;  /* 0x0000000109097824 */ /* 0x002fe400078e020a */
[----:B--2---:R-:W-:-:S06]  /*0250*/  FFMA R3, R4, R6, R3 ;  /* 0x0000000604037223 */ /* 0x004fcc0000000003 */
[----:B------:R-:W-:Y:S05]  /*0260*/  BRA.U UP0, `(.L_x_60) ;  /* 0xfffffffd00c47547 */ /* 0x000fea000b83ffff */
[----:B------:R-:W0:Y:S01]  /*0270*/  LDC R5, c[0x0][0x3b8] ;  /* 0x0000ee00ff057b82 */ /* 0x000e220000000800 */
[----:B------:R-:W1:Y:S07]  /*0280*/  LDCU.64 UR6, c[0x0][0x3b0] ;  /* 0x00007600ff0677ac */ /* 0x000e6e0008000a00 */
[----:B------:R-:W2:Y:S01]  /*0290*/  LDC R7, c[0x0][0x384] ;  /* 0x0000e100ff077b82 */ /* 0x000ea20000000800 */
[----:B0-----:R-:W-:Y:S01]  /*02a0*/  IMAD R5, R5, UR4, RZ ;  /* 0x0000000405057c24 */ /* 0x001fe2000f8e02ff */
[----:B------:R-:W-:-:S04]  /*02b0*/  UIADD3 UR4, UPT, UPT, UR4, 0x1, URZ ;  /* 0x0000000104047890 */ /* 0x000fc8000fffe0ff */
[----:B------:R-:W-:-:S04]  /*02c0*/  IADD3 R6, P0, PT, R0, R5, RZ ;  /* 0x0000000500067210 */ /* 0x000fc80007f1e0ff */
[----:B------:R-:W-:Y:S02]  /*02d0*/  LEA.HI.X.SX32 R5, R5, R2, 0x1, P0 ;  /* 0x0000000205057211 */ /* 0x000fe400000f0eff */
[----:B-1----:R-:W-:-:S04]  /*02e0*/  LEA R4, P0, R6, UR6, 0x2 ;  /* 0x0000000606047c11 */ /* 0x002fc8000f8010ff */
[----:B------:R-:W-:Y:S02]  /*02f0*/  LEA.HI.X R5, R6, UR7, R5, 0x2, P0 ;  /* 0x0000000706057c11 */ /* 0x000fe400080f1405 */
[----:B--2---:R-:W-:-:S03]  /*0300*/  ISETP.NE.AND P0, PT, R7, UR4, PT ;  /* 0x0000000407007c0c */ /* 0x004fc6000bf05270 */
[----:B------:R0:W-:Y:S10]  /*0310*/  STG.E desc[UR10][R4.64], R3 ;  /* 0x0000000304007986 */ /* 0x0001f4000c10190a */
[----:B------:R-:W-:Y:S05]  /*0320*/  @!P0 EXIT ;  /* 0x000000000000894d */ /* 0x000fea0003800000 */
[----:B------:R-:W-:Y:S05]  /*0330*/  BRA `(.L_x_61) ;  /* 0xfffffffc006c7947 */ /* 0x000fea000383ffff */
.L_x_59:
[C---:B------:R-:W-:Y:S01]  /*0340*/  ISETP.GE.U32.AND P1, PT, R4.reuse, 0x8, PT ;  /* 0x000000080400780c */ /* 0x040fe20003f26070 */
[----:B------:R-:W-:Y:S01]  /*0350*/  IMAD.MOV.U32 R3, RZ, RZ, RZ ;  /* 0x000000ffff037224 */ /* 0x000fe200078e00ff */
[----:B------:R-:W-:-:S04]  /*0360*/  LOP3.LUT R16, R4, 0x7, RZ, 0xc0, !PT ;  /* 0x0000000704107812 */ /* 0x000fc800078ec0ff */
[----:B------:R-:W-:-:S07]  /*0370*/  ISETP.NE.AND P0, PT, R16, RZ, PT ;  /* 0x000000ff1000720c */ /* 0x000fce0003f05270 */
[----:B------:R-:W-:Y:S06]  /*0380*/  @!P1 BRA `(.L_x_62) ;  /* 0x0000000000dc9947 */ /* 0x000fec0003800000 */
[----:B------:R-:W0:Y:S01]  /*0390*/  LDC R5, c[0x0][0x3b8] ;  /* 0x0000ee00ff057b82 */ /* 0x000e220000000800 */
[----:B------:R-:W-:Y:S01]  /*03a0*/  LOP3.LUT R3, R4, 0x7ffffff8, RZ, 0xc0, !PT ;  /* 0x7ffffff804037812 */ /* 0x000fe200078ec0ff */
[----:B------:R-:W1:Y:S01]  /*03b0*/  LDCU.64 UR6, c[0x0][0x3b0] ;  /* 0x00007600ff0677ac */ /* 0x000e620008000a00 */
[----:B------:R-:W-:-:S05]  /*03c0*/  UMOV UR4, URZ ;  /* 0x000000ff00047c82 */ /* 0x000fca0008000000 */
.L_x_63:
[----:B0-2---:R-:W-:Y:S01]  /*03d0*/  IMAD R7, R5, UR4, RZ ;  /* 0x0000000405077c24 */ /* 0x005fe2000f8e02ff */
[----:B------:R-:W-:-:S03]  /*03e0*/  UIADD3 UR4, UPT, UPT, UR4, 0x8, URZ ;  /* 0x0000000804047890 */ /* 0x000fc6000fffe0ff */
[----:B------:R-:W-:Y:S01]  /*03f0*/  IMAD.IADD R9, R7, 0x1, R5 ;  /* 0x0000000107097824 */ /* 0x000fe200078e0205 */
[----:B------:R-:W-:-:S04]  /*0400*/  IADD3 R10, P1, PT, R0, R7, RZ ;  /* 0x00000007000a7210 */ /* 0x000fc80007f3e0ff */
[-C--:B------:R-:W-:Y:S01]  /*0410*/  LEA.HI.X.SX32 R11, R7, R2.reuse, 0x1, P1 ;  /* 0x00000002070b7211 */ /* 0x080fe200008f0eff */
[--C-:B------:R-:W-:Y:S01]  /*0420*/  IMAD.IADD R7, R9, 0x1, R5.reuse ;  /* 0x0000000109077824 */ /* 0x100fe200078e0205 */
[----:B-1----:R-:W-:Y:S02]  /*0430*/  LEA R14, P1, R10, UR6, 0x2 ;  /* 0x000000060a0e7c11 */ /* 0x002fe4000f8210ff */
[----:B------:R-:W-:Y:S01]  /*0440*/  IADD3 R6, P2, PT, R0, R9, RZ ;  /* 0x0000000900067210 */ /* 0x000fe20007f5e0ff */
[----:B------:R-:W-:Y:S01]  /*0450*/  IMAD.IADD R13, R7, 0x1, R5 ;  /* 0x00000001070d7824 */ /* 0x000fe200078e0205 */
[----:B------:R-:W-:Y:S02]  /*0460*/  LEA.HI.X R15, R10, UR7, R11, 0x2, P1 ;  /* 0x000000070a0f7c11 */ /* 0x000fe400088f140b */
[----:B------:R-:W-:Y:S02]  /*0470*/  LEA.HI.X.SX32 R9, R9, R2, 0x1, P2 ;  /* 0x0000000209097211 */ /* 0x000fe400010f0eff */
[----:B------:R-:W-:Y:S01]  /*0480*/  IADD3 R11, P1, PT, R0, R7, RZ ;  /* 0x00000007000b7210 */ /* 0x000fe20007f3e0ff */
[----:B------:R0:W-:Y:S01]  /*0490*/  STG.E desc[UR10][R14.64], RZ ;  /* 0x000000ff0e007986 */ /* 0x0001e2000c10190a */
[----:B------:R-:W-:-:S02]  /*04a0*/  LEA R8, P2, R6, UR6, 0x2 ;  /* 0x0000000606087c11 */ /* 0x000fc4000f8410ff */
[-C--:B------:R-:W-:Y:S01]  /*04b0*/  LEA.HI.X.SX32 R12, R7, R2.reuse, 0x1, P1 ;  /* 0x00000002070c7211 */ /* 0x080fe200008f0eff */
[----:B------:R-:W-:Y:S01]  /*04c0*/  IMAD.IADD R7, R13, 0x1, R5 ;  /* 0x000000010d077824 */ /* 0x000fe200078e0205 */
[----:B------:R-:W-:Y:S02]  /*04d0*/  LEA.HI.X R9, R6, UR7, R9, 0x2, P2 ;  /* 0x0000000706097c11 */ /* 0x000fe400090f1409 */
[----:B------:R-:W-:Y:S01]  /*04e0*/  LEA R10, P1, R11, UR6, 0x2 ;  /* 0x000000060b0a7c11 */ /* 0x000fe2000f8210ff */
[--C-:B------:R-:W-:Y:S01]  /*04f0*/  IMAD.IADD R17, R7, 0x1, R5.reuse ;  /* 0x0000000107117824 */ /* 0x100fe200078e0205 */
[----:B------:R-:W-:Y:S01]  /*0500*/  IADD3 R6, P2, PT, R0, R13, RZ ;  /* 0x0000000d00067210 */ /* 0x000fe20007f5e0ff */
[----:B------:R1:W-:Y:S01]  /*0510*/  STG.E desc[UR10][R8.64], RZ ;  /* 0x000000ff08007986 */ /* 0x0003e2000c10190a */
[----:B------:R-:W-:Y:S01]  /*0520*/  LEA.HI.X R11, R11, UR7, R12, 0x2, P1 ;  /* 0x000000070b0b7c11 */ /* 0x000fe200088f140c */
[----:B0-----:R-:W-:Y:S01]  /*0530*/  IMAD.IADD R15, R17, 0x1, R5 ;  /* 0x00000001110f7824 */ /* 0x001fe200078e0205 */
[----:B------:R-:W-:-:S02]  /*0540*/  LEA.HI.X.SX32 R13, R13, R2, 0x1, P2 ;  /* 0x000000020d0d7211 */ /* 0x000fc400010f0eff */
[----:B------:R-:W-:Y:S01]  /*0550*/  LEA R12, P1, R6, UR6, 0x2 ;  /* 0x00000006060c7c11 */ /* 0x000fe2000f8210ff */
[----:B------:R0:W-:Y:S01]  /*0560*/  STG.E desc[UR10][R10.64], RZ ;  /* 0x000000ff0a007986 */ /* 0x0001e2000c10190a */
[----:B------:R-:W-:Y:S02]  /*0570*/  IADD3 R18, P2, PT, R0, R7, RZ ;  /* 0x0000000700127210 */ /* 0x000fe40007f5e0ff */
[----:B------:R-:W-:Y:S02]  /*0580*/  LEA.HI.X R13, R6, UR7, R13, 0x2, P1 ;  /* 0x00000007060d7c11 */ /* 0x000fe400088f140d */
[----:B------:R-:W-:Y:S02]  /*0590*/  LEA.HI.X.SX32 R19, R7, R2, 0x1, P2 ;  /* 0x0000000207137211 */ /* 0x000fe400010f0eff */
[----:B------:R-:W-:Y:S01]  /*05a0*/  LEA R6, P1, R18, UR6, 0x2 ;  /* 0x0000000612067c11 */ /* 0x000fe2000f8210ff */
[----:B------:R2:W-:Y:S01]  /*05b0*/  STG.E desc[UR10][R12.64], RZ ;  /* 0x000000ff0c007986 */ /* 0x0005e2000c10190a */
[----:B------:R-:W-:-:S02]  /*05c0*/  IADD3 R20, P3, PT, R0, R15, RZ ;  /* 0x0000000f00147210 */ /* 0x000fc40007f7e0ff */
[----:B------:R-:W-:Y:S01]  /*05d0*/  LEA.HI.X R7, R18, UR7, R19, 0x2, P1 ;  /* 0x0000000712077c11 */ /* 0x000fe200088f1413 */
[C---:B------:R-:W-:Y:S01]  /*05e0*/  IMAD.IADD R19, R15.reuse, 0x1, R5 ;  /* 0x000000010f137824 */ /* 0x040fe200078e0205 */
[----:B------:R-:W-:Y:S02]  /*05f0*/  IADD3 R14, P1, PT, R0, R17, RZ ;  /* 0x00000011000e7210 */ /* 0x000fe40007f3e0ff */
[-C--:B------:R-:W-:Y:S01]  /*0600*/  LEA.HI.X.SX32 R15, R15, R2.reuse, 0x1, P3 ;  /* 0x000000020f0f7211 */ /* 0x080fe200018f0eff */
[----:B------:R2:W-:Y:S01]  /*0610*/  STG.E desc[UR10][R6.64], RZ ;  /* 0x000000ff06007986 */ /* 0x0005e2000c10190a */
[----:B-1----:R-:W-:Y:S02]  /*0620*/  LEA.HI.X.SX32 R9, R17, R2, 0x1, P1 ;  /* 0x0000000211097211 */ /* 0x002fe400008f0eff */
[----:B------:R-:W-:Y:S02]  /*0630*/  LEA R8, P2, R14, UR6, 0x2 ;  /* 0x000000060e087c11 */ /* 0x000fe4000f8410ff */
[----:B------:R-:W-:-:S02]  /*0640*/  IADD3 R17, P1, PT, R0, R19, RZ ;  /* 0x0000001300117210 */ /* 0x000fc40007f3e0ff */
[----:B0-----:R-:W-:Y:S02]  /*0650*/  LEA R10, P3, R20, UR6, 0x2 ;  /* 0x00000006140a7c11 */ /* 0x001fe4000f8610ff */
[----:B------:R-:W-:Y:S02]  /*0660*/  LEA.HI.X R9, R14, UR7, R9, 0x2, P2 ;  /* 0x000000070e097c11 */ /* 0x000fe400090f1409 */
[----:B------:R-:W-:Y:S02]  /*0670*/  LEA.HI.X.SX32 R18, R19, R2, 0x1, P1 ;  /* 0x0000000213127211 */ /* 0x000fe400008f0eff */
[C---:B------:R-:W-:Y:S01]  /*0680*/  LEA R14, P1, R17.reuse, UR6, 0x2 ;  /* 0x00000006110e7c11 */ /* 0x040fe2000f8210ff */
[----:B------:R2:W-:Y:S01]  /*0690*/  STG.E desc[UR10][R8.64], RZ ;  /* 0x000000ff08007986 */ /* 0x0005e2000c10190a */
[----:B------:R-:W-:Y:S02]  /*06a0*/  LEA.HI.X R11, R20, UR7, R15, 0x2, P3 ;  /* 0x00000007140b7c11 */ /* 0x000fe400098f140f */
[----:B------:R-:W-:-:S02]  /*06b0*/  LEA.HI.X R15, R17, UR7, R18, 0x2, P1 ;  /* 0x00000007110f7c11 */ /* 0x000fc400088f1412 */
[----:B------:R-:W-:Y:S01]  /*06c0*/  ISETP.NE.AND P1, PT, R3, UR4, PT ;  /* 0x0000000403007c0c */ /* 0x000fe2000bf25270 */
[----:B------:R2:W-:Y:S04]  /*06d0*/  STG.E desc[UR10][R10.64], RZ ;  /* 0x000000ff0a007986 */ /* 0x0005e8000c10190a */
[----:B------:R2:W-:Y:S08]  /*06e0*/  STG.E desc[UR10][R14.64], RZ ;  /* 0x000000ff0e007986 */ /* 0x0005f0000c10190a */
[----:B------:R-:W-:Y:S05]  /*06f0*/  @P1 BRA `(.L_x_63) ;  /* 0xfffffffc00341947 */ /* 0x000fea000383ffff */
.L_x_62:
[----:B------:R-:W-:Y:S05]  /*0700*/  @!P0 EXIT ;  /* 0x000000000000894d */ /* 0x000fea0003800000 */
[----:B------:R-:W-:Y:S02]  /*0710*/  ISETP.GE.U32.AND P1, PT, R16, 0x4, PT ;  /* 0x000000041000780c */ /* 0x000fe40003f26070 */
[----:B------:R-:W-:-:S04]  /*0720*/  LOP3.LUT R17, R4, 0x3, RZ, 0xc0, !PT ;  /* 0x0000000304117812 */ /* 0x000fc800078ec0ff */
[----:B------:R-:W-:-:S07]  /*0730*/  ISETP.NE.AND P0, PT, R17, RZ, PT ;  /* 0x000000ff1100720c */ /* 0x000fce0003f05270 */
[----:B------:R-:W-:Y:S06]  /*0740*/  @!P1 BRA `(.L_x_64) ;  /* 0x00000000006c9947 */ /* 0x000fec0003800000 */
[----:B------:R-:W0:Y:S01]  /*0750*/  LDCU UR4, c[0x0][0x3b8] ;  /* 0x00007700ff0477ac */ /* 0x000e220008000800 */
[----:B------:R-:W1:Y:S01]  /*0760*/  LDCU.64 UR6, c[0x0][0x3b0] ;  /* 0x00007600ff0677ac */ /* 0x000e620008000a00 */
[C---:B0-----:R-:W-:Y:S02]  /*0770*/  IMAD R5, R3.reuse, UR4, RZ ;  /* 0x0000000403057c24 */ /* 0x041fe4000f8e02ff */
[----:B------:R-:W-:Y:S02]  /*0780*/  VIADD R3, R3, 0x4 ;  /* 0x0000000403037836 */ /* 0x000fe40000000000 */
[----:B--2---:R-:W-:Y:S01]  /*0790*/  VIADD R9, R5, UR4 ;  /* 0x0000000405097c36 */ /* 0x004fe20008000000 */
[----:B------:R-:W-:-:S04]  /*07a0*/  IADD3 R7, P1, PT, R0, R5, RZ ;  /* 0x0000000500077210 */ /* 0x000fc80007f3e0ff */
[-C--:B------:R-:W-:Y:S01]  /*07b0*/  LEA.HI.X.SX32 R8, R5, R2.reuse, 0x1, P1 ;  /* 0x0000000205087211 */ /* 0x080fe200008f0eff */
[----:B------:R-:W-:Y:S01]  /*07c0*/  VIADD R5, R9, UR4 ;  /* 0x0000000409057c36 */ /* 0x000fe20008000000 */
[----:B-1----:R-:W-:Y:S02]  /*07d0*/  LEA R6, P1, R7, UR6, 0x2 ;  /* 0x0000000607067c11 */ /* 0x002fe4000f8210ff */
[C---:B------:R-:W-:Y:S01]  /*07e0*/  IADD3 R12, P2, PT, R0.reuse, R9, RZ ;  /* 0x00000009000c7210 */ /* 0x040fe20007f5e0ff */
[----:B------:R-:W-:Y:S01]  /*07f0*/  VIADD R11, R5, UR4 ;  /* 0x00000004050b7c36 */ /* 0x000fe20008000000 */
[----:B------:R-:W-:Y:S02]  /*0800*/  LEA.HI.X R7, R7, UR7, R8, 0x2, P1 ;  /* 0x0000000707077c11 */ /* 0x000fe400088f1408 */
[----:B------:R-:W-:Y:S02]  /*0810*/  IADD3 R15, P3, PT, R0, R5, RZ ;  /* 0x00000005000f7210 */ /* 0x000fe40007f7e0ff */
[----:B------:R-:W-:Y:S01]  /*0820*/  LEA.HI.X.SX32 R9, R9, R2, 0x1, P2 ;  /* 0x0000000209097211 */ /* 0x000fe200010f0eff */
[----:B------:R0:W-:Y:S01]  /*0830*/  STG.E desc[UR10][R6.64], RZ ;  /* 0x000000ff06007986 */ /* 0x0001e2000c10190a */
[----:B------:R-:W-:-:S02]  /*0840*/  LEA R8, P2, R12, UR6, 0x2 ;  /* 0x000000060c087c11 */ /* 0x000fc4000f8410ff */
[----:B------:R-:W-:Y:S02]  /*0850*/  IADD3 R13, P1, PT, R0, R11, RZ ;  /* 0x0000000b000d7210 */ /* 0x000fe40007f3e0ff */
[-C--:B------:R-:W-:Y:S02]  /*0860*/  LEA.HI.X.SX32 R16, R5, R2.reuse, 0x1, P3 ;  /* 0x0000000205107211 */ /* 0x080fe400018f0eff */
[----:B------:R-:W-:Y:S02]  /*0870*/  LEA R10, P3, R15, UR6, 0x2 ;  /* 0x000000060f0a7c11 */ /* 0x000fe4000f8610ff */
[----:B------:R-:W-:Y:S02]  /*0880*/  LEA.HI.X R9, R12, UR7, R9, 0x2, P2 ;  /* 0x000000070c097c11 */ /* 0x000fe400090f1409 */
[----:B------:R-:W-:Y:S02]  /*0890*/  LEA.HI.X.SX32 R14, R11, R2, 0x1, P1 ;  /* 0x000000020b0e7211 */ /* 0x000fe400008f0eff */
[----:B------:R-:W-:Y:S01]  /*08a0*/  LEA R12, P1, R13, UR6, 0x2 ;  /* 0x000000060d0c7c11 */ /* 0x000fe2000f8210ff */
[----:B------:R0:W-:Y:S01]  /*08b0*/  STG.E desc[UR10][R8.64], RZ ;  /* 0x000000ff08007986 */ /* 0x0001e2000c10190a */
[----:B------:R-:W-:-:S02]  /*08c0*/  LEA.HI.X R11, R15, UR7, R16, 0x2, P3 ;  /* 0x000000070f0b7c11 */ /* 0x000fc400098f1410 */
[----:B------:R-:W-:-:S03]  /*08d0*/  LEA.HI.X R13, R13, UR7, R14, 0x2, P1 ;  /* 0x000000070d0d7c11 */ /* 0x000fc600088f140e */
[----:B------:R0:W-:Y:S04]  /*08e0*/  STG.E desc[UR10][R10.64], RZ ;  /* 0x000000ff0a007986 */ /* 0x0001e8000c10190a */
[----:B------:R0:W-:Y:S02]  /*08f0*/  STG.E desc[UR10][R12.64], RZ ;  /* 0x000000ff0c007986 */ /* 0x0001e4000c10190a */
.L_x_64:
[----:B------:R-:W-:Y:S05]  /*0900*/  @!P0 EXIT ;  /* 0x000000000000894d */ /* 0x000fea0003800000 */
[----:B------:R-:W-:Y:S02]  /*0910*/  ISETP.NE.AND P1, PT, R17, 0x1, PT ;  /* 0x000000011100780c */ /* 0x000fe40003f25270 */
[----:B------:R-:W-:-:S04]  /*0920*/  LOP3.LUT R4, R4, 0x1, RZ, 0xc0, !PT ;  /* 0x0000000104047812 */ /* 0x000fc800078ec0ff */
[----:B------:R-:W-:-:S07]  /*0930*/  ISETP.NE.U32.AND P0, PT, R4, 0x1, PT ;  /* 0x000000010400780c */ /* 0x000fce0003f05070 */
[----:B------:R-:W-:Y:S06]  /*0940*/  @!P1 BRA `(.L_x_65) ;  /* 0x00000000003c9947 */ /* 0x000fec0003800000 */
[----:B------:R-:W1:Y:S01]  /*0950*/  LDCU UR4, c[0x0][0x3b8] ;  /* 0x00007700ff0477ac */ /* 0x000e620008000800 */
[----:B------:R-:W3:Y:S01]  /*0960*/  LDCU.64 UR6, c[0x0][0x3b0] ;  /* 0x00007600ff0677ac */ /* 0x000ee20008000a00 */
[C---:B-1----:R-:W-:Y:S02]  /*0970*/  IMAD R5, R3.reuse, UR4, RZ ;  /* 0x0000000403057c24 */ /* 0x042fe4000f8e02ff */
[----:B------:R-:W-:Y:S02]  /*0980*/  VIADD R3, R3, 0x2 ;  /* 0x0000000203037836 */ /* 0x000fe40000000000 */
[----:B0-2---:R-:W-:Y:S01]  /*0990*/  VIADD R9, R5, UR4 ;  /* 0x0000000405097c36 */ /* 0x005fe20008000000 */
[----:B------:R-:W-:-:S04]  /*09a0*/  IADD3 R7, P1, PT, R0, R5, RZ ;  /* 0x0000000500077210 */ /* 0x000fc80007f3e0ff */
[----:B------:R-:W-:Y:S02]  /*09b0*/  IADD3 R10, P2, PT, R0, R9, RZ ;  /* 0x00000009000a7210 */ /* 0x000fe40007f5e0ff */
[-C--:B------:R-:W-:Y:S02]  /*09c0*/  LEA.HI.X.SX32 R8, R5, R2.reuse, 0x1, P1 ;  /* 0x0000000205087211 */ /* 0x080fe400008f0eff */
[----:B---3--:R-:W-:Y:S02]  /*09d0*/  LEA R4, P1, R7, UR6, 0x2 ;  /* 0x0000000607047c11 */ /* 0x008fe4000f8210ff */
[----:B------:R-:W-:Y:S02]  /*09e0*/  LEA.HI.X.SX32 R9, R9, R2, 0x1, P2 ;  /* 0x0000000209097211 */ /* 0x000fe400010f0eff */
[----:B------:R-:W-:Y:S02]  /*09f0*/  LEA R6, P2, R10, UR6, 0x2 ;  /* 0x000000060a067c11 */ /* 0x000fe4000f8410ff */
[----:B------:R-:W-:-:S02]  /*0a00*/  LEA.HI.X R5, R7, UR7, R8, 0x2, P1 ;  /* 0x0000000707057c11 */ /* 0x000fc400088f1408 */
[----:B------:R-:W-:-:S03]  /*0a10*/  LEA.HI.X R7, R10, UR7, R9, 0x2, P2 ;  /* 0x000000070a077c11 */ /* 0x000fc600090f1409 */
[----:B------:R1:W-:Y:S04]  /*0a20*/  STG.E desc[UR10][R4.64], RZ ;  /* 0x000000ff04007986 */ /* 0x0003e8000c10190a */
[----:B------:R1:W-:Y:S02]  /*0a30*/  STG.E desc[UR10][R6.64], RZ ;  /* 0x000000ff06007986 */ /* 0x0003e4000c10190a */
.L_x_65:
[----:B------:R-:W-:Y:S05]  /*0a40*/  @P0 EXIT ;  /* 0x000000000000094d */ /* 0x000fea0003800000 */
[----:B------:R-:W3:Y:S01]  /*0a50*/  LDCU UR4, c[0x0][0x3b8] ;  /* 0x00007700ff0477ac */ /* 0x000ee20008000800 */
[----:B------:R-:W4:Y:S01]  /*0a60*/  LDCU.64 UR6, c[0x0][0x3b0] ;  /* 0x00007600ff0677ac */ /* 0x000f220008000a00 */
[----:B---3--:R-:W-:-:S05]  /*0a70*/  IMAD R3, R3, UR4, RZ ;  /* 0x0000000403037c24 */ /* 0x008fca000f8e02ff */
[----:B------:R-:W-:-:S04]  /*0a80*/  IADD3 R0, P0, PT, R0, R3, RZ ;  /* 0x0000000300007210 */ /* 0x000fc80007f1e0ff */
[----:B------:R-:W-:Y:S02]  /*0a90*/  LEA.HI.X.SX32 R3, R3, R2, 0x1, P0 ;  /* 0x0000000203037211 */ /* 0x000fe400000f0eff */
[----:B----4-:R-:W-:-:S04]  /*0aa0*/  LEA R2, P0, R0, UR6, 0x2 ;  /* 0x0000000600027c11 */ /* 0x010fc8000f8010ff */
[----:B------:R-:W-:-:S05]  /*0ab0*/  LEA.HI.X R3, R0, UR7, R3, 0x2, P0 ;  /* 0x0000000700037c11 */ /* 0x000fca00080f1403 */
[----:B------:R-:W-:Y:S01]  /*0ac0*/  STG.E desc[UR10][R2.64], RZ ;  /* 0x000000ff02007986 */ /* 0x000fe2000c10190a */
[----:B------:R-:W-:Y:S05]  /*0ad0*/  EXIT ;  /* 0x000000000000794d */ /* 0x000fea0003800000 */
.L_x_66:
        /* <DEDUP_REMOVED lines=10> */
.L_x_74:


//--------------------- .nv.shared._Z15dgemm_kernel4_3iiiiiPfiS_iS_i --------------------------
	.section	.nv.shared._Z15dgemm_kernel4_3iiiiiPfiS_iS_i,"aw",@nobits
	.sectionflags	@""
	.align	16
	.zero		1024


//--------------------- .nv.shared.reserved.0     --------------------------
	.section	.nv.shared.reserved.0,"aw",@nobits
	.weak		__nv_reservedSMEM_offset_0_alias
	.size		__nv_reservedSMEM_offset_0_alias, 0, 64
	.other		__nv_reservedSMEM_offset_0_alias,@"STO_CUDA_RESERVED_SHARED STV_DEFAULT"
__nv_reservedSMEM_offset_0_alias:
	.zero		0
	.zero		64


//--------------------- .nv.shared._Z15dgemm_kernel4_2iiiiiPfiS_iS_i --------------------------
	.section	.nv.shared._Z15dgemm_kernel4_2iiiiiPfiS_iS_i,"aw",@nobits
	.sectionflags	@""
	.align	16
	.zero		1024


//--------------------- .nv.shared._Z30dgemm_kernel_prefetch_s2r_4_16iiiiiPfiS_iS_i --------------------------
	.section	.nv.shared._Z30dgemm_kernel_prefetch_s2r_4_16iiiiiPfiS_iS_i,"aw",@nobits
	.sectionflags	@""
	.align	16
	.zero		1024


//--------------------- .nv.shared._Z27dgemm_kernel_prefetch_s2r_8iiiiPfiS_iS_i --------------------------
	.section	.nv.shared._Z27dgemm_kernel_prefetch_s2r_8iiiiPfiS_iS_i,"aw",@nobits
	.sectionflags	@""
	.align	16
	.zero		1024


//--------------------- .nv.shared._Z28dgemm_kernel_prefetch_s2r_16iiiiPfiS_iS_i --------------------------
	.section	.nv.shared._Z28dgemm_kernel_prefetch_s2r_16iiiiPfiS_iS_i,"aw",@nobits
	.sectionflags	@""
	.align	16
	.zero		1024


//--------------------- .nv.shared._Z19dgemm_kernel_sharediiiiPfiS_iS_i --------------------------
	.section	.nv.shared._Z19dgemm_kernel_sharediiiiPfiS_iS_i,"aw",@nobits
	.sectionflags	@""
	.align	16
	.zero		1024


//--------------------- .nv.shared._Z23dgemm_kernel_reduce_gldiiiPfiS_iS_i --------------------------
	.section	.nv.shared._Z23dgemm_kernel_reduce_gldiiiPfiS_iS_i,"aw",@nobits
	.sectionflags	@""
	.align	16
	.zero		1024


//--------------------- .nv.shared._Z18dgemm_kernel_naiveiiiPfiS_iS_i --------------------------
	.section	.nv.shared._Z18dgemm_kernel_naiveiiiPfiS_iS_i,"aw",@nobits
	.sectionflags	@""
	.align	16
	.zero		1024


//--------------------- .nv.constant0._Z15dgemm_kernel4_3iiiiiPfiS_iS_i --------------------------
	.section	.nv.constant0._Z15dgemm_kernel4_3iiiiiPfiS_iS_i,"a",@progbits
	.sectionflags	@""
	.align	4
.nv.constant0._Z15dgemm_kernel4_3iiiiiPfiS_iS_i:
	.zero		964


//--------------------- .nv.constant0._Z15dgemm_kernel4_2iiiiiPfiS_iS_i --------------------------
	.section	.nv.constant0._Z15dgemm_kernel4_2iiiiiPfiS_iS_i,"a",@progbits
	.sectionflags	@""
	.align	4
.nv.constant0._Z15dgemm_kernel4_2iiiiiPfiS_iS_i:
	.zero		964


//--------------------- .nv.constant0._Z30dgemm_kernel_prefetch_s2r_4_16iiiiiPfiS_iS_i --------------------------
	.section	.nv.constant0._Z30dgemm_kernel_prefetch_s2r_4_16iiiiiPfiS_iS_i,"a",@progbits
	.sectionflags	@""
	.align	4
.nv.constant0._Z30dgemm_kernel_prefetch_s2r_4_16iiiiiPfiS_iS_i:
	.zero		964


//--------------------- .nv.constant0._Z27dgemm_kernel_prefetch_s2r_8iiiiPfiS_iS_i --------------------------
	.section	.nv.constant0._Z27dgemm_kernel_prefetch_s2r_8iiiiPfiS_iS_i,"a",@progbits
	.sectionflags	@""
	.align	4
.nv.constant0._Z27dgemm_kernel_prefetch_s2r_8iiiiPfiS_iS_i:
	.zero		956


//--------------------- .nv.constant0._Z28dgemm_kernel_prefetch_s2r_16iiiiPfiS_iS_i --------------------------
	.section	.nv.constant0._Z28dgemm_kernel_prefetch_s2r_16iiiiPfiS_iS_i,"a",@progbits
	.sectionflags	@""
	.align	4
.nv.constant0._Z28dgemm_kernel_prefetch_s2r_16iiiiPfiS_iS_i:
	.zero		956


//--------------------- .nv.constant0._Z19dgemm_kernel_sharediiiiPfiS_iS_i --------------------------
	.section	.nv.constant0._Z19dgemm_kernel_sharediiiiPfiS_iS_i,"a",@progbits
	.sectionflags	@""
	.align	4
.nv.constant0._Z19dgemm_kernel_sharediiiiPfiS_iS_i:
	.zero		956


//--------------------- .nv.constant0._Z23dgemm_kernel_reduce_gldiiiPfiS_iS_i --------------------------
	.section	.nv.constant0._Z23dgemm_kernel_reduce_gldiiiPfiS_iS_i,"a",@progbits
	.sectionflags	@""
	.align	4
.nv.constant0._Z23dgemm_kernel_reduce_gldiiiPfiS_iS_i:
	.zero		956


//--------------------- .nv.constant0._Z18dgemm_kernel_naiveiiiPfiS_iS_i --------------------------
	.section	.nv.constant0._Z18dgemm_kernel_naiveiiiPfiS_iS_i,"a",@progbits
	.sectionflags	@""
	.align	4
.nv.constant0._Z18dgemm_kernel_naiveiiiPfiS_iS_i:
	.zero		956


//--------------------- SYMBOLS --------------------------

	.type		.nv.reservedSmem.offset0,@object
	.size		.nv.reservedSmem.offset0,0x4
	.type		.nv.reservedSmem.cap,@object
	.size		.nv.reservedSmem.cap,0x4
